//
// Generated by NVIDIA NVVM Compiler
//
// Compiler Build ID: CL-36424714
// Cuda compilation tools, release 13.0, V13.0.88
// Based on NVVM 20.0.0
//

.version 9.0
.target sm_100
.address_size 64

	// .globl	_Z10nms_kernelPKfPKlPlif
// _ZZ10nms_kernelPKfPKlPlifE11block_boxes has been demoted
// _ZZ18batched_nms_kernelPKfS0_PKlPlPiiiiffE10suppressed has been demoted
.extern .shared .align 16 .b8 remv[];

.visible .entry _Z10nms_kernelPKfPKlPlif(
	.param .u64 .ptr .align 1 _Z10nms_kernelPKfPKlPlif_param_0,
	.param .u64 .ptr .align 1 _Z10nms_kernelPKfPKlPlif_param_1,
	.param .u64 .ptr .align 1 _Z10nms_kernelPKfPKlPlif_param_2,
	.param .u32 _Z10nms_kernelPKfPKlPlif_param_3,
	.param .f32 _Z10nms_kernelPKfPKlPlif_param_4
)
{
	.reg .pred 	%p<29>;
	.reg .b32 	%r<72>;
	.reg .b32 	%f<298>;
	.reg .b64 	%rd<88>;
	// demoted variable
	.shared .align 4 .b8 _ZZ10nms_kernelPKfPKlPlifE11block_boxes[4096];
	ld.param.u64 	%rd17, [_Z10nms_kernelPKfPKlPlif_param_0];
	ld.param.u64 	%rd18, [_Z10nms_kernelPKfPKlPlif_param_1];
	ld.param.u64 	%rd16, [_Z10nms_kernelPKfPKlPlif_param_2];
	ld.param.u32 	%r22, [_Z10nms_kernelPKfPKlPlif_param_3];
	ld.param.f32 	%f6, [_Z10nms_kernelPKfPKlPlif_param_4];
	cvta.to.global.u64 	%rd1, %rd17;
	cvta.to.global.u64 	%rd2, %rd18;
	mov.u32 	%r1, %ctaid.y;
	mov.u32 	%r2, %ctaid.x;
	setp.gt.u32 	%p1, %r1, %r2;
	@%p1 bra 	$L__BB0_17;
	shl.b32 	%r3, %r1, 8;
	shl.b32 	%r4, %r2, 8;
	sub.s32 	%r23, %r22, %r4;
	min.s32 	%r5, %r23, 256;
	mov.u32 	%r6, %tid.x;
	setp.ge.u32 	%p2, %r6, %r5;
	@%p2 bra 	$L__BB0_3;
	add.s32 	%r24, %r4, %r6;
	mul.wide.u32 	%rd19, %r24, 8;
	add.s64 	%rd20, %rd2, %rd19;
	ld.global.nc.u32 	%r25, [%rd20];
	shl.b32 	%r26, %r25, 2;
	mul.wide.s32 	%rd21, %r26, 4;
	add.s64 	%rd22, %rd1, %rd21;
	ld.global.nc.f32 	%f7, [%rd22];
	shl.b32 	%r27, %r6, 4;
	mov.u32 	%r28, _ZZ10nms_kernelPKfPKlPlifE11block_boxes;
	add.s32 	%r29, %r28, %r27;
	st.shared.f32 	[%r29], %f7;
	ld.global.nc.f32 	%f8, [%rd22+4];
	st.shared.f32 	[%r29+4], %f8;
	ld.global.nc.f32 	%f9, [%rd22+8];
	st.shared.f32 	[%r29+8], %f9;
	ld.global.nc.f32 	%f10, [%rd22+12];
	st.shared.f32 	[%r29+12], %f10;
$L__BB0_3:
	bar.sync 	0;
	sub.s32 	%r30, %r22, %r3;
	min.s32 	%r31, %r30, 256;
	setp.ge.u32 	%p3, %r6, %r31;
	@%p3 bra 	$L__BB0_17;
	add.s32 	%r7, %r3, %r6;
	mul.wide.u32 	%rd24, %r7, 8;
	add.s64 	%rd25, %rd2, %rd24;
	ld.global.nc.u32 	%r32, [%rd25];
	shl.b32 	%r33, %r32, 2;
	mul.wide.s32 	%rd26, %r33, 4;
	add.s64 	%rd3, %rd1, %rd26;
	setp.eq.s32 	%p4, %r1, %r2;
	add.s32 	%r34, %r6, 1;
	selp.b32 	%r69, %r34, 0, %p4;
	setp.ge.s32 	%p5, %r69, %r5;
	mov.b64 	%rd87, 0;
	@%p5 bra 	$L__BB0_16;
	ld.global.nc.f32 	%f1, [%rd3];
	ld.global.nc.f32 	%f2, [%rd3+4];
	ld.global.nc.f32 	%f3, [%rd3+8];
	ld.global.nc.f32 	%f4, [%rd3+12];
	sub.f32 	%f11, %f3, %f1;
	sub.f32 	%f12, %f4, %f2;
	mul.f32 	%f5, %f11, %f12;
	sub.s32 	%r9, %r5, %r69;
	and.b32  	%r10, %r9, 7;
	sub.s32 	%r35, %r69, %r5;
	setp.gt.u32 	%p6, %r35, -8;
	mov.b64 	%rd87, 0;
	@%p6 bra 	$L__BB0_8;
	and.b32  	%r11, %r9, -8;
	mov.b32 	%r68, 0;
	mov.b64 	%rd87, 0;
$L__BB0_7:
	.pragma "nounroll";
	shl.b32 	%r37, %r69, 4;
	mov.u32 	%r38, _ZZ10nms_kernelPKfPKlPlifE11block_boxes;
	add.s32 	%r39, %r38, %r37;
	ld.shared.f32 	%f13, [%r39];
	max.f32 	%f14, %f1, %f13;
	ld.shared.f32 	%f15, [%r39+4];
	max.f32 	%f16, %f2, %f15;
	ld.shared.f32 	%f17, [%r39+8];
	min.f32 	%f18, %f3, %f17;
	ld.shared.f32 	%f19, [%r39+12];
	min.f32 	%f20, %f4, %f19;
	sub.f32 	%f21, %f18, %f14;
	max.f32 	%f22, %f21, 0f00000000;
	sub.f32 	%f23, %f20, %f16;
	max.f32 	%f24, %f23, 0f00000000;
	mul.f32 	%f25, %f22, %f24;
	sub.f32 	%f26, %f17, %f13;
	sub.f32 	%f27, %f19, %f15;
	fma.rn.f32 	%f28, %f26, %f27, %f5;
	sub.f32 	%f29, %f28, %f25;
	add.f32 	%f30, %f29, 0f358637BD;
	div.rn.f32 	%f31, %f25, %f30;
	setp.gt.f32 	%p7, %f31, %f6;
	mov.b64 	%rd30, 1;
	shl.b64 	%rd31, %rd30, %r69;
	selp.b64 	%rd32, %rd31, 0, %p7;
	or.b64  	%rd33, %rd32, %rd87;
	add.s32 	%r40, %r69, 1;
	ld.shared.f32 	%f32, [%r39+16];
	max.f32 	%f33, %f1, %f32;
	ld.shared.f32 	%f34, [%r39+20];
	max.f32 	%f35, %f2, %f34;
	ld.shared.f32 	%f36, [%r39+24];
	min.f32 	%f37, %f3, %f36;
	ld.shared.f32 	%f38, [%r39+28];
	min.f32 	%f39, %f4, %f38;
	sub.f32 	%f40, %f37, %f33;
	max.f32 	%f41, %f40, 0f00000000;
	sub.f32 	%f42, %f39, %f35;
	max.f32 	%f43, %f42, 0f00000000;
	mul.f32 	%f44, %f41, %f43;
	sub.f32 	%f45, %f36, %f32;
	sub.f32 	%f46, %f38, %f34;
	fma.rn.f32 	%f47, %f45, %f46, %f5;
	sub.f32 	%f48, %f47, %f44;
	add.f32 	%f49, %f48, 0f358637BD;
	div.rn.f32 	%f50, %f44, %f49;
	setp.gt.f32 	%p8, %f50, %f6;
	shl.b64 	%rd34, %rd30, %r40;
	selp.b64 	%rd35, %rd34, 0, %p8;
	or.b64  	%rd36, %rd35, %rd33;
	add.s32 	%r41, %r69, 2;
	ld.shared.f32 	%f51, [%r39+32];
	max.f32 	%f52, %f1, %f51;
	ld.shared.f32 	%f53, [%r39+36];
	max.f32 	%f54, %f2, %f53;
	ld.shared.f32 	%f55, [%r39+40];
	min.f32 	%f56, %f3, %f55;
	ld.shared.f32 	%f57, [%r39+44];
	min.f32 	%f58, %f4, %f57;
	sub.f32 	%f59, %f56, %f52;
	max.f32 	%f60, %f59, 0f00000000;
	sub.f32 	%f61, %f58, %f54;
	max.f32 	%f62, %f61, 0f00000000;
	mul.f32 	%f63, %f60, %f62;
	sub.f32 	%f64, %f55, %f51;
	sub.f32 	%f65, %f57, %f53;
	fma.rn.f32 	%f66, %f64, %f65, %f5;
	sub.f32 	%f67, %f66, %f63;
	add.f32 	%f68, %f67, 0f358637BD;
	div.rn.f32 	%f69, %f63, %f68;
	setp.gt.f32 	%p9, %f69, %f6;
	shl.b64 	%rd37, %rd30, %r41;
	selp.b64 	%rd38, %rd37, 0, %p9;
	or.b64  	%rd39, %rd38, %rd36;
	add.s32 	%r42, %r69, 3;
	ld.shared.f32 	%f70, [%r39+48];
	max.f32 	%f71, %f1, %f70;
	ld.shared.f32 	%f72, [%r39+52];
	max.f32 	%f73, %f2, %f72;
	ld.shared.f32 	%f74, [%r39+56];
	min.f32 	%f75, %f3, %f74;
	ld.shared.f32 	%f76, [%r39+60];
	min.f32 	%f77, %f4, %f76;
	sub.f32 	%f78, %f75, %f71;
	max.f32 	%f79, %f78, 0f00000000;
	sub.f32 	%f80, %f77, %f73;
	max.f32 	%f81, %f80, 0f00000000;
	mul.f32 	%f82, %f79, %f81;
	sub.f32 	%f83, %f74, %f70;
	sub.f32 	%f84, %f76, %f72;
	fma.rn.f32 	%f85, %f83, %f84, %f5;
	sub.f32 	%f86, %f85, %f82;
	add.f32 	%f87, %f86, 0f358637BD;
	div.rn.f32 	%f88, %f82, %f87;
	setp.gt.f32 	%p10, %f88, %f6;
	shl.b64 	%rd40, %rd30, %r42;
	selp.b64 	%rd41, %rd40, 0, %p10;
	or.b64  	%rd42, %rd41, %rd39;
	add.s32 	%r43, %r69, 4;
	ld.shared.f32 	%f89, [%r39+64];
	max.f32 	%f90, %f1, %f89;
	ld.shared.f32 	%f91, [%r39+68];
	max.f32 	%f92, %f2, %f91;
	ld.shared.f32 	%f93, [%r39+72];
	min.f32 	%f94, %f3, %f93;
	ld.shared.f32 	%f95, [%r39+76];
	min.f32 	%f96, %f4, %f95;
	sub.f32 	%f97, %f94, %f90;
	max.f32 	%f98, %f97, 0f00000000;
	sub.f32 	%f99, %f96, %f92;
	max.f32 	%f100, %f99, 0f00000000;
	mul.f32 	%f101, %f98, %f100;
	sub.f32 	%f102, %f93, %f89;
	sub.f32 	%f103, %f95, %f91;
	fma.rn.f32 	%f104, %f102, %f103, %f5;
	sub.f32 	%f105, %f104, %f101;
	add.f32 	%f106, %f105, 0f358637BD;
	div.rn.f32 	%f107, %f101, %f106;
	setp.gt.f32 	%p11, %f107, %f6;
	shl.b64 	%rd43, %rd30, %r43;
	selp.b64 	%rd44, %rd43, 0, %p11;
	or.b64  	%rd45, %rd44, %rd42;
	add.s32 	%r44, %r69, 5;
	ld.shared.f32 	%f108, [%r39+80];
	max.f32 	%f109, %f1, %f108;
	ld.shared.f32 	%f110, [%r39+84];
	max.f32 	%f111, %f2, %f110;
	ld.shared.f32 	%f112, [%r39+88];
	min.f32 	%f113, %f3, %f112;
	ld.shared.f32 	%f114, [%r39+92];
	min.f32 	%f115, %f4, %f114;
	sub.f32 	%f116, %f113, %f109;
	max.f32 	%f117, %f116, 0f00000000;
	sub.f32 	%f118, %f115, %f111;
	max.f32 	%f119, %f118, 0f00000000;
	mul.f32 	%f120, %f117, %f119;
	sub.f32 	%f121, %f112, %f108;
	sub.f32 	%f122, %f114, %f110;
	fma.rn.f32 	%f123, %f121, %f122, %f5;
	sub.f32 	%f124, %f123, %f120;
	add.f32 	%f125, %f124, 0f358637BD;
	div.rn.f32 	%f126, %f120, %f125;
	setp.gt.f32 	%p12, %f126, %f6;
	shl.b64 	%rd46, %rd30, %r44;
	selp.b64 	%rd47, %rd46, 0, %p12;
	or.b64  	%rd48, %rd47, %rd45;
	add.s32 	%r45, %r69, 6;
	ld.shared.f32 	%f127, [%r39+96];
	max.f32 	%f128, %f1, %f127;
	ld.shared.f32 	%f129, [%r39+100];
	max.f32 	%f130, %f2, %f129;
	ld.shared.f32 	%f131, [%r39+104];
	min.f32 	%f132, %f3, %f131;
	ld.shared.f32 	%f133, [%r39+108];
	min.f32 	%f134, %f4, %f133;
	sub.f32 	%f135, %f132, %f128;
	max.f32 	%f136, %f135, 0f00000000;
	sub.f32 	%f137, %f134, %f130;
	max.f32 	%f138, %f137, 0f00000000;
	mul.f32 	%f139, %f136, %f138;
	sub.f32 	%f140, %f131, %f127;
	sub.f32 	%f141, %f133, %f129;
	fma.rn.f32 	%f142, %f140, %f141, %f5;
	sub.f32 	%f143, %f142, %f139;
	add.f32 	%f144, %f143, 0f358637BD;
	div.rn.f32 	%f145, %f139, %f144;
	setp.gt.f32 	%p13, %f145, %f6;
	shl.b64 	%rd49, %rd30, %r45;
	selp.b64 	%rd50, %rd49, 0, %p13;
	or.b64  	%rd51, %rd50, %rd48;
	add.s32 	%r46, %r69, 7;
	ld.shared.f32 	%f146, [%r39+112];
	max.f32 	%f147, %f1, %f146;
	ld.shared.f32 	%f148, [%r39+116];
	max.f32 	%f149, %f2, %f148;
	ld.shared.f32 	%f150, [%r39+120];
	min.f32 	%f151, %f3, %f150;
	ld.shared.f32 	%f152, [%r39+124];
	min.f32 	%f153, %f4, %f152;
	sub.f32 	%f154, %f151, %f147;
	max.f32 	%f155, %f154, 0f00000000;
	sub.f32 	%f156, %f153, %f149;
	max.f32 	%f157, %f156, 0f00000000;
	mul.f32 	%f158, %f155, %f157;
	sub.f32 	%f159, %f150, %f146;
	sub.f32 	%f160, %f152, %f148;
	fma.rn.f32 	%f161, %f159, %f160, %f5;
	sub.f32 	%f162, %f161, %f158;
	add.f32 	%f163, %f162, 0f358637BD;
	div.rn.f32 	%f164, %f158, %f163;
	setp.gt.f32 	%p14, %f164, %f6;
	shl.b64 	%rd52, %rd30, %r46;
	selp.b64 	%rd53, %rd52, 0, %p14;
	or.b64  	%rd87, %rd53, %rd51;
	add.s32 	%r69, %r69, 8;
	add.s32 	%r68, %r68, 8;
	setp.ne.s32 	%p15, %r68, %r11;
	@%p15 bra 	$L__BB0_7;
$L__BB0_8:
	setp.eq.s32 	%p16, %r10, 0;
	@%p16 bra 	$L__BB0_16;
	and.b32  	%r17, %r9, 3;
	setp.lt.u32 	%p17, %r10, 4;
	@%p17 bra 	$L__BB0_11;
	shl.b32 	%r47, %r69, 4;
	mov.u32 	%r48, _ZZ10nms_kernelPKfPKlPlifE11block_boxes;
	add.s32 	%r49, %r48, %r47;
	ld.shared.f32 	%f165, [%r49];
	max.f32 	%f166, %f1, %f165;
	ld.shared.f32 	%f167, [%r49+4];
	max.f32 	%f168, %f2, %f167;
	ld.shared.f32 	%f169, [%r49+8];
	min.f32 	%f170, %f3, %f169;
	ld.shared.f32 	%f171, [%r49+12];
	min.f32 	%f172, %f4, %f171;
	sub.f32 	%f173, %f170, %f166;
	max.f32 	%f174, %f173, 0f00000000;
	sub.f32 	%f175, %f172, %f168;
	max.f32 	%f176, %f175, 0f00000000;
	mul.f32 	%f177, %f174, %f176;
	sub.f32 	%f178, %f169, %f165;
	sub.f32 	%f179, %f171, %f167;
	fma.rn.f32 	%f180, %f178, %f179, %f5;
	sub.f32 	%f181, %f180, %f177;
	add.f32 	%f182, %f181, 0f358637BD;
	div.rn.f32 	%f183, %f177, %f182;
	setp.gt.f32 	%p18, %f183, %f6;
	mov.b64 	%rd55, 1;
	shl.b64 	%rd56, %rd55, %r69;
	selp.b64 	%rd57, %rd56, 0, %p18;
	add.s32 	%r50, %r69, 1;
	ld.shared.f32 	%f184, [%r49+16];
	max.f32 	%f185, %f1, %f184;
	ld.shared.f32 	%f186, [%r49+20];
	max.f32 	%f187, %f2, %f186;
	ld.shared.f32 	%f188, [%r49+24];
	min.f32 	%f189, %f3, %f188;
	ld.shared.f32 	%f190, [%r49+28];
	min.f32 	%f191, %f4, %f190;
	sub.f32 	%f192, %f189, %f185;
	max.f32 	%f193, %f192, 0f00000000;
	sub.f32 	%f194, %f191, %f187;
	max.f32 	%f195, %f194, 0f00000000;
	mul.f32 	%f196, %f193, %f195;
	sub.f32 	%f197, %f188, %f184;
	sub.f32 	%f198, %f190, %f186;
	fma.rn.f32 	%f199, %f197, %f198, %f5;
	sub.f32 	%f200, %f199, %f196;
	add.f32 	%f201, %f200, 0f358637BD;
	div.rn.f32 	%f202, %f196, %f201;
	setp.gt.f32 	%p19, %f202, %f6;
	shl.b64 	%rd58, %rd55, %r50;
	selp.b64 	%rd59, %rd58, 0, %p19;
	or.b64  	%rd60, %rd57, %rd59;
	add.s32 	%r51, %r69, 2;
	ld.shared.f32 	%f203, [%r49+32];
	max.f32 	%f204, %f1, %f203;
	ld.shared.f32 	%f205, [%r49+36];
	max.f32 	%f206, %f2, %f205;
	ld.shared.f32 	%f207, [%r49+40];
	min.f32 	%f208, %f3, %f207;
	ld.shared.f32 	%f209, [%r49+44];
	min.f32 	%f210, %f4, %f209;
	sub.f32 	%f211, %f208, %f204;
	max.f32 	%f212, %f211, 0f00000000;
	sub.f32 	%f213, %f210, %f206;
	max.f32 	%f214, %f213, 0f00000000;
	mul.f32 	%f215, %f212, %f214;
	sub.f32 	%f216, %f207, %f203;
	sub.f32 	%f217, %f209, %f205;
	fma.rn.f32 	%f218, %f216, %f217, %f5;
	sub.f32 	%f219, %f218, %f215;
	add.f32 	%f220, %f219, 0f358637BD;
	div.rn.f32 	%f221, %f215, %f220;
	setp.gt.f32 	%p20, %f221, %f6;
	shl.b64 	%rd61, %rd55, %r51;
	selp.b64 	%rd62, %rd61, 0, %p20;
	or.b64  	%rd63, %rd60, %rd62;
	add.s32 	%r52, %r69, 3;
	ld.shared.f32 	%f222, [%r49+48];
	max.f32 	%f223, %f1, %f222;
	ld.shared.f32 	%f224, [%r49+52];
	max.f32 	%f225, %f2, %f224;
	ld.shared.f32 	%f226, [%r49+56];
	min.f32 	%f227, %f3, %f226;
	ld.shared.f32 	%f228, [%r49+60];
	min.f32 	%f229, %f4, %f228;
	sub.f32 	%f230, %f227, %f223;
	max.f32 	%f231, %f230, 0f00000000;
	sub.f32 	%f232, %f229, %f225;
	max.f32 	%f233, %f232, 0f00000000;
	mul.f32 	%f234, %f231, %f233;
	sub.f32 	%f235, %f226, %f222;
	sub.f32 	%f236, %f228, %f224;
	fma.rn.f32 	%f237, %f235, %f236, %f5;
	sub.f32 	%f238, %f237, %f234;
	add.f32 	%f239, %f238, 0f358637BD;
	div.rn.f32 	%f240, %f234, %f239;
	setp.gt.f32 	%p21, %f240, %f6;
	shl.b64 	%rd64, %rd55, %r52;
	selp.b64 	%rd65, %rd64, 0, %p21;
	or.b64  	%rd66, %rd63, %rd65;
	or.b64  	%rd87, %rd66, %rd87;
	add.s32 	%r69, %r69, 4;
$L__BB0_11:
	setp.eq.s32 	%p22, %r17, 0;
	@%p22 bra 	$L__BB0_16;
	setp.eq.s32 	%p23, %r17, 1;
	@%p23 bra 	$L__BB0_14;
	shl.b32 	%r53, %r69, 4;
	mov.u32 	%r54, _ZZ10nms_kernelPKfPKlPlifE11block_boxes;
	add.s32 	%r55, %r54, %r53;
	ld.shared.f32 	%f241, [%r55];
	max.f32 	%f242, %f1, %f241;
	ld.shared.f32 	%f243, [%r55+4];
	max.f32 	%f244, %f2, %f243;
	ld.shared.f32 	%f245, [%r55+8];
	min.f32 	%f246, %f3, %f245;
	ld.shared.f32 	%f247, [%r55+12];
	min.f32 	%f248, %f4, %f247;
	sub.f32 	%f249, %f246, %f242;
	max.f32 	%f250, %f249, 0f00000000;
	sub.f32 	%f251, %f248, %f244;
	max.f32 	%f252, %f251, 0f00000000;
	mul.f32 	%f253, %f250, %f252;
	sub.f32 	%f254, %f245, %f241;
	sub.f32 	%f255, %f247, %f243;
	fma.rn.f32 	%f256, %f254, %f255, %f5;
	sub.f32 	%f257, %f256, %f253;
	add.f32 	%f258, %f257, 0f358637BD;
	div.rn.f32 	%f259, %f253, %f258;
	setp.gt.f32 	%p24, %f259, %f6;
	mov.b64 	%rd68, 1;
	shl.b64 	%rd69, %rd68, %r69;
	selp.b64 	%rd70, %rd69, 0, %p24;
	add.s32 	%r56, %r69, 1;
	ld.shared.f32 	%f260, [%r55+16];
	max.f32 	%f261, %f1, %f260;
	ld.shared.f32 	%f262, [%r55+20];
	max.f32 	%f263, %f2, %f262;
	ld.shared.f32 	%f264, [%r55+24];
	min.f32 	%f265, %f3, %f264;
	ld.shared.f32 	%f266, [%r55+28];
	min.f32 	%f267, %f4, %f266;
	sub.f32 	%f268, %f265, %f261;
	max.f32 	%f269, %f268, 0f00000000;
	sub.f32 	%f270, %f267, %f263;
	max.f32 	%f271, %f270, 0f00000000;
	mul.f32 	%f272, %f269, %f271;
	sub.f32 	%f273, %f264, %f260;
	sub.f32 	%f274, %f266, %f262;
	fma.rn.f32 	%f275, %f273, %f274, %f5;
	sub.f32 	%f276, %f275, %f272;
	add.f32 	%f277, %f276, 0f358637BD;
	div.rn.f32 	%f278, %f272, %f277;
	setp.gt.f32 	%p25, %f278, %f6;
	shl.b64 	%rd71, %rd68, %r56;
	selp.b64 	%rd72, %rd71, 0, %p25;
	or.b64  	%rd73, %rd70, %rd72;
	or.b64  	%rd87, %rd73, %rd87;
	add.s32 	%r69, %r69, 2;
$L__BB0_14:
	and.b32  	%r57, %r9, 1;
	setp.eq.b32 	%p26, %r57, 1;
	not.pred 	%p27, %p26;
	@%p27 bra 	$L__BB0_16;
	shl.b32 	%r58, %r69, 4;
	mov.u32 	%r59, _ZZ10nms_kernelPKfPKlPlifE11block_boxes;
	add.s32 	%r60, %r59, %r58;
	ld.shared.f32 	%f279, [%r60];
	max.f32 	%f280, %f1, %f279;
	ld.shared.f32 	%f281, [%r60+4];
	max.f32 	%f282, %f2, %f281;
	ld.shared.f32 	%f283, [%r60+8];
	min.f32 	%f284, %f3, %f283;
	ld.shared.f32 	%f285, [%r60+12];
	min.f32 	%f286, %f4, %f285;
	sub.f32 	%f287, %f284, %f280;
	max.f32 	%f288, %f287, 0f00000000;
	sub.f32 	%f289, %f286, %f282;
	max.f32 	%f290, %f289, 0f00000000;
	mul.f32 	%f291, %f288, %f290;
	sub.f32 	%f292, %f283, %f279;
	sub.f32 	%f293, %f285, %f281;
	fma.rn.f32 	%f294, %f292, %f293, %f5;
	sub.f32 	%f295, %f294, %f291;
	add.f32 	%f296, %f295, 0f358637BD;
	div.rn.f32 	%f297, %f291, %f296;
	setp.gt.f32 	%p28, %f297, %f6;
	mov.b64 	%rd74, 1;
	shl.b64 	%rd75, %rd74, %r69;
	selp.b64 	%rd76, %rd75, 0, %p28;
	or.b64  	%rd87, %rd76, %rd87;
$L__BB0_16:
	add.s32 	%r61, %r22, 255;
	shr.s32 	%r62, %r61, 31;
	shr.u32 	%r63, %r62, 24;
	add.s32 	%r64, %r61, %r63;
	shr.s32 	%r65, %r64, 8;
	mad.lo.s32 	%r66, %r65, %r7, %r2;
	cvta.to.global.u64 	%rd77, %rd16;
	mul.wide.u32 	%rd78, %r66, 8;
	add.s64 	%rd79, %rd77, %rd78;
	st.global.u64 	[%rd79], %rd87;
$L__BB0_17:
	ret;

}
	// .globl	_Z25gather_nms_results_kernelPKlS0_PlPiii
.visible .entry _Z25gather_nms_results_kernelPKlS0_PlPiii(
	.param .u64 .ptr .align 1 _Z25gather_nms_results_kernelPKlS0_PlPiii_param_0,
	.param .u64 .ptr .align 1 _Z25gather_nms_results_kernelPKlS0_PlPiii_param_1,
	.param .u64 .ptr .align 1 _Z25gather_nms_results_kernelPKlS0_PlPiii_param_2,
	.param .u64 .ptr .align 1 _Z25gather_nms_results_kernelPKlS0_PlPiii_param_3,
	.param .u32 _Z25gather_nms_results_kernelPKlS0_PlPiii_param_4,
	.param .u32 _Z25gather_nms_results_kernelPKlS0_PlPiii_param_5
)
{
	.reg .pred 	%p<17>;
	.reg .b32 	%r<69>;
	.reg .b64 	%rd<137>;

	ld.param.u64 	%rd12, [_Z25gather_nms_results_kernelPKlS0_PlPiii_param_0];
	ld.param.u64 	%rd9, [_Z25gather_nms_results_kernelPKlS0_PlPiii_param_1];
	ld.param.u64 	%rd10, [_Z25gather_nms_results_kernelPKlS0_PlPiii_param_2];
	ld.param.u64 	%rd11, [_Z25gather_nms_results_kernelPKlS0_PlPiii_param_3];
	ld.param.u32 	%r28, [_Z25gather_nms_results_kernelPKlS0_PlPiii_param_4];
	ld.param.u32 	%r29, [_Z25gather_nms_results_kernelPKlS0_PlPiii_param_5];
	cvta.to.global.u64 	%rd1, %rd12;
	add.s32 	%r30, %r28, 63;
	shr.s32 	%r31, %r30, 31;
	shr.u32 	%r32, %r31, 26;
	add.s32 	%r33, %r30, %r32;
	shr.s32 	%r1, %r33, 6;
	mov.u32 	%r34, %tid.x;
	setp.ne.s32 	%p1, %r34, 0;
	@%p1 bra 	$L__BB1_20;
	mov.b32 	%r67, 0;
	min.s32 	%r36, %r28, %r29;
	setp.lt.s32 	%p2, %r36, 1;
	@%p2 bra 	$L__BB1_19;
	add.s64 	%rd2, %rd1, 64;
	cvta.to.global.u64 	%rd3, %rd9;
	cvta.to.global.u64 	%rd4, %rd10;
	mov.b32 	%r59, 0;
	mov.u32 	%r40, remv;
	mov.u32 	%r67, %r59;
$L__BB1_3:
	shr.u32 	%r64, %r59, 6;
	sub.s32 	%r5, %r1, %r64;
	and.b32  	%r6, %r5, 7;
	and.b32  	%r7, %r5, 15;
	and.b32  	%r38, %r59, 63;
	shl.b32 	%r39, %r64, 3;
	add.s32 	%r41, %r40, %r39;
	ld.shared.u64 	%rd13, [%r41];
	shr.u64 	%rd14, %rd13, %r38;
	and.b64  	%rd15, %rd14, 1;
	setp.eq.b64 	%p3, %rd15, 1;
	@%p3 bra 	$L__BB1_18;
	mul.wide.u32 	%rd16, %r59, 8;
	add.s64 	%rd17, %rd3, %rd16;
	ld.global.nc.u64 	%rd18, [%rd17];
	add.s32 	%r8, %r67, 1;
	mul.wide.s32 	%rd19, %r67, 8;
	add.s64 	%rd20, %rd4, %rd19;
	st.global.u64 	[%rd20], %rd18;
	mul.lo.s32 	%r9, %r59, %r1;
	setp.ge.s32 	%p4, %r64, %r1;
	mov.u32 	%r67, %r8;
	@%p4 bra 	$L__BB1_18;
	sub.s32 	%r42, %r64, %r1;
	setp.gt.u32 	%p5, %r42, -16;
	@%p5 bra 	$L__BB1_8;
	and.b32  	%r43, %r5, -16;
	neg.s32 	%r62, %r43;
	add.s32 	%r61, %r41, 64;
	add.s32 	%r47, %r64, %r9;
	mul.wide.u32 	%rd21, %r47, 8;
	add.s64 	%rd136, %rd2, %rd21;
$L__BB1_7:
	.pragma "nounroll";
	ld.global.nc.u64 	%rd22, [%rd136+-64];
	ld.shared.u64 	%rd23, [%r61+-64];
	or.b64  	%rd24, %rd23, %rd22;
	st.shared.u64 	[%r61+-64], %rd24;
	ld.global.nc.u64 	%rd25, [%rd136+-56];
	ld.shared.u64 	%rd26, [%r61+-56];
	or.b64  	%rd27, %rd26, %rd25;
	st.shared.u64 	[%r61+-56], %rd27;
	ld.global.nc.u64 	%rd28, [%rd136+-48];
	ld.shared.u64 	%rd29, [%r61+-48];
	or.b64  	%rd30, %rd29, %rd28;
	st.shared.u64 	[%r61+-48], %rd30;
	ld.global.nc.u64 	%rd31, [%rd136+-40];
	ld.shared.u64 	%rd32, [%r61+-40];
	or.b64  	%rd33, %rd32, %rd31;
	st.shared.u64 	[%r61+-40], %rd33;
	ld.global.nc.u64 	%rd34, [%rd136+-32];
	ld.shared.u64 	%rd35, [%r61+-32];
	or.b64  	%rd36, %rd35, %rd34;
	st.shared.u64 	[%r61+-32], %rd36;
	ld.global.nc.u64 	%rd37, [%rd136+-24];
	ld.shared.u64 	%rd38, [%r61+-24];
	or.b64  	%rd39, %rd38, %rd37;
	st.shared.u64 	[%r61+-24], %rd39;
	ld.global.nc.u64 	%rd40, [%rd136+-16];
	ld.shared.u64 	%rd41, [%r61+-16];
	or.b64  	%rd42, %rd41, %rd40;
	st.shared.u64 	[%r61+-16], %rd42;
	ld.global.nc.u64 	%rd43, [%rd136+-8];
	ld.shared.u64 	%rd44, [%r61+-8];
	or.b64  	%rd45, %rd44, %rd43;
	st.shared.u64 	[%r61+-8], %rd45;
	ld.global.nc.u64 	%rd46, [%rd136];
	ld.shared.u64 	%rd47, [%r61];
	or.b64  	%rd48, %rd47, %rd46;
	st.shared.u64 	[%r61], %rd48;
	ld.global.nc.u64 	%rd49, [%rd136+8];
	ld.shared.u64 	%rd50, [%r61+8];
	or.b64  	%rd51, %rd50, %rd49;
	st.shared.u64 	[%r61+8], %rd51;
	ld.global.nc.u64 	%rd52, [%rd136+16];
	ld.shared.u64 	%rd53, [%r61+16];
	or.b64  	%rd54, %rd53, %rd52;
	st.shared.u64 	[%r61+16], %rd54;
	ld.global.nc.u64 	%rd55, [%rd136+24];
	ld.shared.u64 	%rd56, [%r61+24];
	or.b64  	%rd57, %rd56, %rd55;
	st.shared.u64 	[%r61+24], %rd57;
	ld.global.nc.u64 	%rd58, [%rd136+32];
	ld.shared.u64 	%rd59, [%r61+32];
	or.b64  	%rd60, %rd59, %rd58;
	st.shared.u64 	[%r61+32], %rd60;
	ld.global.nc.u64 	%rd61, [%rd136+40];
	ld.shared.u64 	%rd62, [%r61+40];
	or.b64  	%rd63, %rd62, %rd61;
	st.shared.u64 	[%r61+40], %rd63;
	ld.global.nc.u64 	%rd64, [%rd136+48];
	ld.shared.u64 	%rd65, [%r61+48];
	or.b64  	%rd66, %rd65, %rd64;
	st.shared.u64 	[%r61+48], %rd66;
	ld.global.nc.u64 	%rd67, [%rd136+56];
	ld.shared.u64 	%rd68, [%r61+56];
	or.b64  	%rd69, %rd68, %rd67;
	st.shared.u64 	[%r61+56], %rd69;
	add.s32 	%r64, %r64, 16;
	add.s32 	%r62, %r62, 16;
	add.s32 	%r61, %r61, 128;
	add.s64 	%rd136, %rd136, 128;
	setp.ne.s32 	%p6, %r62, 0;
	@%p6 bra 	$L__BB1_7;
$L__BB1_8:
	setp.eq.s32 	%p7, %r7, 0;
	mov.u32 	%r67, %r8;
	@%p7 bra 	$L__BB1_18;
	setp.lt.u32 	%p8, %r7, 8;
	@%p8 bra 	$L__BB1_11;
	add.s32 	%r48, %r64, %r9;
	mul.wide.u32 	%rd70, %r48, 8;
	add.s64 	%rd71, %rd1, %rd70;
	ld.global.nc.u64 	%rd72, [%rd71];
	shl.b32 	%r49, %r64, 3;
	add.s32 	%r51, %r40, %r49;
	ld.shared.u64 	%rd73, [%r51];
	or.b64  	%rd74, %rd73, %rd72;
	st.shared.u64 	[%r51], %rd74;
	cvt.u64.u32 	%rd75, %r9;
	cvt.u64.u32 	%rd76, %r64;
	add.s64 	%rd77, %rd76, %rd75;
	shl.b64 	%rd78, %rd77, 3;
	add.s64 	%rd79, %rd1, %rd78;
	ld.global.nc.u64 	%rd80, [%rd79+8];
	ld.shared.u64 	%rd81, [%r51+8];
	or.b64  	%rd82, %rd81, %rd80;
	st.shared.u64 	[%r51+8], %rd82;
	ld.global.nc.u64 	%rd83, [%rd79+16];
	ld.shared.u64 	%rd84, [%r51+16];
	or.b64  	%rd85, %rd84, %rd83;
	st.shared.u64 	[%r51+16], %rd85;
	ld.global.nc.u64 	%rd86, [%rd79+24];
	ld.shared.u64 	%rd87, [%r51+24];
	or.b64  	%rd88, %rd87, %rd86;
	st.shared.u64 	[%r51+24], %rd88;
	ld.global.nc.u64 	%rd89, [%rd79+32];
	ld.shared.u64 	%rd90, [%r51+32];
	or.b64  	%rd91, %rd90, %rd89;
	st.shared.u64 	[%r51+32], %rd91;
	ld.global.nc.u64 	%rd92, [%rd79+40];
	ld.shared.u64 	%rd93, [%r51+40];
	or.b64  	%rd94, %rd93, %rd92;
	st.shared.u64 	[%r51+40], %rd94;
	ld.global.nc.u64 	%rd95, [%rd79+48];
	ld.shared.u64 	%rd96, [%r51+48];
	or.b64  	%rd97, %rd96, %rd95;
	st.shared.u64 	[%r51+48], %rd97;
	ld.global.nc.u64 	%rd98, [%rd79+56];
	ld.shared.u64 	%rd99, [%r51+56];
	or.b64  	%rd100, %rd99, %rd98;
	st.shared.u64 	[%r51+56], %rd100;
	add.s32 	%r64, %r64, 8;
$L__BB1_11:
	setp.eq.s32 	%p9, %r6, 0;
	mov.u32 	%r67, %r8;
	@%p9 bra 	$L__BB1_18;
	and.b32  	%r21, %r5, 3;
	setp.lt.u32 	%p10, %r6, 4;
	@%p10 bra 	$L__BB1_14;
	add.s32 	%r52, %r64, %r9;
	mul.wide.u32 	%rd101, %r52, 8;
	add.s64 	%rd102, %rd1, %rd101;
	ld.global.nc.u64 	%rd103, [%rd102];
	shl.b32 	%r53, %r64, 3;
	add.s32 	%r55, %r40, %r53;
	ld.shared.u64 	%rd104, [%r55];
	or.b64  	%rd105, %rd104, %rd103;
	st.shared.u64 	[%r55], %rd105;
	cvt.u64.u32 	%rd106, %r9;
	cvt.u64.u32 	%rd107, %r64;
	add.s64 	%rd108, %rd107, %rd106;
	shl.b64 	%rd109, %rd108, 3;
	add.s64 	%rd110, %rd1, %rd109;
	ld.global.nc.u64 	%rd111, [%rd110+8];
	ld.shared.u64 	%rd112, [%r55+8];
	or.b64  	%rd113, %rd112, %rd111;
	st.shared.u64 	[%r55+8], %rd113;
	ld.global.nc.u64 	%rd114, [%rd110+16];
	ld.shared.u64 	%rd115, [%r55+16];
	or.b64  	%rd116, %rd115, %rd114;
	st.shared.u64 	[%r55+16], %rd116;
	ld.global.nc.u64 	%rd117, [%rd110+24];
	ld.shared.u64 	%rd118, [%r55+24];
	or.b64  	%rd119, %rd118, %rd117;
	st.shared.u64 	[%r55+24], %rd119;
	add.s32 	%r64, %r64, 4;
$L__BB1_14:
	setp.eq.s32 	%p11, %r21, 0;
	mov.u32 	%r67, %r8;
	@%p11 bra 	$L__BB1_18;
	add.s32 	%r56, %r64, %r9;
	mul.wide.u32 	%rd120, %r56, 8;
	add.s64 	%rd121, %rd1, %rd120;
	ld.global.nc.u64 	%rd122, [%rd121];
	shl.b32 	%r57, %r64, 3;
	add.s32 	%r24, %r40, %r57;
	ld.shared.u64 	%rd123, [%r24];
	or.b64  	%rd124, %rd123, %rd122;
	st.shared.u64 	[%r24], %rd124;
	setp.eq.s32 	%p12, %r21, 1;
	mov.u32 	%r67, %r8;
	@%p12 bra 	$L__BB1_18;
	cvt.u64.u32 	%rd125, %r9;
	cvt.u64.u32 	%rd126, %r64;
	add.s64 	%rd127, %rd126, %rd125;
	shl.b64 	%rd128, %rd127, 3;
	add.s64 	%rd8, %rd1, %rd128;
	ld.global.nc.u64 	%rd129, [%rd8+8];
	ld.shared.u64 	%rd130, [%r24+8];
	or.b64  	%rd131, %rd130, %rd129;
	st.shared.u64 	[%r24+8], %rd131;
	setp.eq.s32 	%p13, %r21, 2;
	mov.u32 	%r67, %r8;
	@%p13 bra 	$L__BB1_18;
	ld.global.nc.u64 	%rd132, [%rd8+16];
	ld.shared.u64 	%rd133, [%r24+16];
	or.b64  	%rd134, %rd133, %rd132;
	st.shared.u64 	[%r24+16], %rd134;
	mov.u32 	%r67, %r8;
$L__BB1_18:
	add.s32 	%r59, %r59, 1;
	setp.lt.s32 	%p14, %r59, %r28;
	setp.lt.s32 	%p15, %r67, %r29;
	and.pred  	%p16, %p14, %p15;
	@%p16 bra 	$L__BB1_3;
$L__BB1_19:
	cvta.to.global.u64 	%rd135, %rd11;
	st.global.u32 	[%rd135], %r67;
$L__BB1_20:
	ret;

}
	// .globl	_Z18batched_nms_kernelPKfS0_PKlPlPiiiiff
.visible .entry _Z18batched_nms_kernelPKfS0_PKlPlPiiiiff(
	.param .u64 .ptr .align 1 _Z18batched_nms_kernelPKfS0_PKlPlPiiiiff_param_0,
	.param .u64 .ptr .align 1 _Z18batched_nms_kernelPKfS0_PKlPlPiiiiff_param_1,
	.param .u64 .ptr .align 1 _Z18batched_nms_kernelPKfS0_PKlPlPiiiiff_param_2,
	.param .u64 .ptr .align 1 _Z18batched_nms_kernelPKfS0_PKlPlPiiiiff_param_3,
	.param .u64 .ptr .align 1 _Z18batched_nms_kernelPKfS0_PKlPlPiiiiff_param_4,
	.param .u32 _Z18batched_nms_kernelPKfS0_PKlPlPiiiiff_param_5,
	.param .u32 _Z18batched_nms_kernelPKfS0_PKlPlPiiiiff_param_6,
	.param .u32 _Z18batched_nms_kernelPKfS0_PKlPlPiiiiff_param_7,
	.param .f32 _Z18batched_nms_kernelPKfS0_PKlPlPiiiiff_param_8,
	.param .f32 _Z18batched_nms_kernelPKfS0_PKlPlPiiiiff_param_9
)
{
	.reg .pred 	%p<23>;
	.reg .b16 	%rs<9>;
	.reg .b32 	%r<52>;
	.reg .b32 	%f<82>;
	.reg .b64 	%rd<47>;
	// demoted variable
	.shared .align 1 .b8 _ZZ18batched_nms_kernelPKfS0_PKlPlPiiiiffE10suppressed[1024];
	ld.param.u64 	%rd11, [_Z18batched_nms_kernelPKfS0_PKlPlPiiiiff_param_0];
	ld.param.u64 	%rd12, [_Z18batched_nms_kernelPKfS0_PKlPlPiiiiff_param_1];
	ld.param.u64 	%rd13, [_Z18batched_nms_kernelPKfS0_PKlPlPiiiiff_param_2];
	ld.param.u64 	%rd14, [_Z18batched_nms_kernelPKfS0_PKlPlPiiiiff_param_3];
	ld.param.u32 	%r27, [_Z18batched_nms_kernelPKfS0_PKlPlPiiiiff_param_5];
	ld.param.u32 	%r25, [_Z18batched_nms_kernelPKfS0_PKlPlPiiiiff_param_6];
	ld.param.u32 	%r26, [_Z18batched_nms_kernelPKfS0_PKlPlPiiiiff_param_7];
	ld.param.f32 	%f1, [_Z18batched_nms_kernelPKfS0_PKlPlPiiiiff_param_8];
	ld.param.f32 	%f2, [_Z18batched_nms_kernelPKfS0_PKlPlPiiiiff_param_9];
	mov.u32 	%r1, %ctaid.x;
	setp.ge.s32 	%p1, %r1, %r27;
	@%p1 bra 	$L__BB2_27;
	cvta.to.global.u64 	%rd1, %rd13;
	cvta.to.global.u64 	%rd16, %rd11;
	mul.lo.s32 	%r28, %r25, %r1;
	shl.b32 	%r29, %r28, 2;
	mul.wide.s32 	%rd17, %r29, 4;
	add.s64 	%rd2, %rd16, %rd17;
	cvt.s64.s32 	%rd3, %r28;
	mov.u32 	%r2, %tid.x;
	setp.ge.u32 	%p2, %r2, %r25;
	@%p2 bra 	$L__BB2_3;
	cvt.u64.u32 	%rd18, %r2;
	add.s64 	%rd19, %rd3, %rd18;
	cvta.to.global.u64 	%rd20, %rd12;
	shl.b64 	%rd21, %rd19, 2;
	add.s64 	%rd22, %rd20, %rd21;
	ld.global.nc.f32 	%f3, [%rd22];
	setp.lt.f32 	%p3, %f3, %f2;
	selp.u16 	%rs1, 1, 0, %p3;
	mov.u32 	%r30, _ZZ18batched_nms_kernelPKfS0_PKlPlPiiiiffE10suppressed;
	add.s32 	%r31, %r30, %r2;
	st.shared.u8 	[%r31], %rs1;
$L__BB2_3:
	bar.sync 	0;
	setp.ne.s32 	%p4, %r2, 0;
	@%p4 bra 	$L__BB2_27;
	mov.b32 	%r45, 0;
	min.s32 	%r33, %r25, %r26;
	setp.lt.s32 	%p5, %r33, 1;
	@%p5 bra 	$L__BB2_26;
	shl.b64 	%rd23, %rd3, 3;
	add.s64 	%rd4, %rd1, %rd23;
	add.s32 	%r3, %r25, -2;
	neg.s32 	%r4, %r25;
	cvta.to.global.u64 	%rd5, %rd14;
	mul.lo.s32 	%r35, %r26, %r1;
	cvt.s64.s32 	%rd6, %r35;
	mov.b32 	%r44, 0;
	mov.u32 	%r45, %r44;
$L__BB2_6:
	mov.u32 	%r6, %r45;
	mov.u32 	%r36, _ZZ18batched_nms_kernelPKfS0_PKlPlPiiiiffE10suppressed;
	add.s32 	%r7, %r36, %r44;
	ld.shared.u8 	%rs2, [%r7];
	setp.ne.s16 	%p6, %rs2, 0;
	@%p6 bra 	$L__BB2_25;
	cvt.u64.u32 	%rd7, %r44;
	add.s32 	%r45, %r6, 1;
	cvt.s64.s32 	%rd24, %r6;
	add.s64 	%rd25, %rd24, %rd6;
	shl.b64 	%rd26, %rd25, 3;
	add.s64 	%rd27, %rd5, %rd26;
	st.global.u64 	[%rd27], %rd7;
	add.s32 	%r46, %r44, 1;
	setp.ge.s32 	%p7, %r46, %r25;
	@%p7 bra 	$L__BB2_25;
	shl.b64 	%rd28, %rd7, 3;
	add.s64 	%rd8, %rd4, %rd28;
	shl.b32 	%r37, %r44, 2;
	mul.wide.u32 	%rd29, %r37, 4;
	add.s64 	%rd9, %rd2, %rd29;
	sub.s32 	%r38, %r44, %r25;
	and.b32  	%r39, %r38, 1;
	setp.eq.b32 	%p8, %r39, 1;
	@%p8 bra 	$L__BB2_14;
	ld.shared.u8 	%rs3, [%r7+1];
	setp.ne.s16 	%p9, %rs3, 0;
	@%p9 bra 	$L__BB2_13;
	ld.global.nc.u64 	%rd30, [%rd8];
	ld.global.nc.u64 	%rd31, [%rd8+8];
	setp.ne.s64 	%p10, %rd30, %rd31;
	@%p10 bra 	$L__BB2_13;
	shl.b32 	%r40, %r46, 2;
	mul.wide.u32 	%rd32, %r40, 4;
	add.s64 	%rd33, %rd2, %rd32;
	ld.global.nc.f32 	%f4, [%rd9];
	ld.global.nc.f32 	%f5, [%rd33];
	max.f32 	%f6, %f4, %f5;
	ld.global.nc.f32 	%f7, [%rd9+4];
	ld.global.nc.f32 	%f8, [%rd33+4];
	max.f32 	%f9, %f7, %f8;
	ld.global.nc.f32 	%f10, [%rd9+8];
	ld.global.nc.f32 	%f11, [%rd33+8];
	min.f32 	%f12, %f10, %f11;
	ld.global.nc.f32 	%f13, [%rd9+12];
	ld.global.nc.f32 	%f14, [%rd33+12];
	min.f32 	%f15, %f13, %f14;
	sub.f32 	%f16, %f12, %f6;
	max.f32 	%f17, %f16, 0f00000000;
	sub.f32 	%f18, %f15, %f9;
	max.f32 	%f19, %f18, 0f00000000;
	mul.f32 	%f20, %f17, %f19;
	sub.f32 	%f21, %f10, %f4;
	sub.f32 	%f22, %f13, %f7;
	sub.f32 	%f23, %f11, %f5;
	sub.f32 	%f24, %f14, %f8;
	mul.f32 	%f25, %f23, %f24;
	fma.rn.f32 	%f26, %f21, %f22, %f25;
	sub.f32 	%f27, %f26, %f20;
	add.f32 	%f28, %f27, 0f358637BD;
	div.rn.f32 	%f29, %f20, %f28;
	setp.leu.f32 	%p11, %f29, %f1;
	@%p11 bra 	$L__BB2_13;
	mov.b16 	%rs4, 1;
	st.shared.u8 	[%r7+1], %rs4;
$L__BB2_13:
	add.s32 	%r46, %r44, 2;
$L__BB2_14:
	setp.eq.s32 	%p12, %r3, %r44;
	@%p12 bra 	$L__BB2_25;
	shl.b32 	%r49, %r46, 2;
	add.s32 	%r48, %r4, %r46;
	add.s32 	%r47, %r46, 1;
$L__BB2_16:
	add.s32 	%r41, %r47, -1;
	mov.u32 	%r42, _ZZ18batched_nms_kernelPKfS0_PKlPlPiiiiffE10suppressed;
	add.s32 	%r18, %r42, %r47;
	ld.shared.u8 	%rs5, [%r18+-1];
	setp.ne.s16 	%p13, %rs5, 0;
	mul.wide.u32 	%rd34, %r41, 8;
	add.s64 	%rd10, %rd4, %rd34;
	@%p13 bra 	$L__BB2_20;
	ld.global.nc.u64 	%rd35, [%rd8];
	ld.global.nc.u64 	%rd36, [%rd10];
	setp.ne.s64 	%p14, %rd35, %rd36;
	@%p14 bra 	$L__BB2_20;
	mul.wide.u32 	%rd37, %r49, 4;
	add.s64 	%rd38, %rd2, %rd37;
	ld.global.nc.f32 	%f30, [%rd9];
	ld.global.nc.f32 	%f31, [%rd38];
	max.f32 	%f32, %f30, %f31;
	ld.global.nc.f32 	%f33, [%rd9+4];
	ld.global.nc.f32 	%f34, [%rd38+4];
	max.f32 	%f35, %f33, %f34;
	ld.global.nc.f32 	%f36, [%rd9+8];
	ld.global.nc.f32 	%f37, [%rd38+8];
	min.f32 	%f38, %f36, %f37;
	ld.global.nc.f32 	%f39, [%rd9+12];
	ld.global.nc.f32 	%f40, [%rd38+12];
	min.f32 	%f41, %f39, %f40;
	sub.f32 	%f42, %f38, %f32;
	max.f32 	%f43, %f42, 0f00000000;
	sub.f32 	%f44, %f41, %f35;
	max.f32 	%f45, %f44, 0f00000000;
	mul.f32 	%f46, %f43, %f45;
	sub.f32 	%f47, %f36, %f30;
	sub.f32 	%f48, %f39, %f33;
	sub.f32 	%f49, %f37, %f31;
	sub.f32 	%f50, %f40, %f34;
	mul.f32 	%f51, %f49, %f50;
	fma.rn.f32 	%f52, %f47, %f48, %f51;
	sub.f32 	%f53, %f52, %f46;
	add.f32 	%f54, %f53, 0f358637BD;
	div.rn.f32 	%f55, %f46, %f54;
	setp.leu.f32 	%p15, %f55, %f1;
	@%p15 bra 	$L__BB2_20;
	mov.b16 	%rs6, 1;
	st.shared.u8 	[%r18+-1], %rs6;
$L__BB2_20:
	ld.shared.u8 	%rs7, [%r18];
	setp.ne.s16 	%p16, %rs7, 0;
	@%p16 bra 	$L__BB2_24;
	ld.global.nc.u64 	%rd39, [%rd8];
	ld.global.nc.u64 	%rd40, [%rd10+8];
	setp.ne.s64 	%p17, %rd39, %rd40;
	@%p17 bra 	$L__BB2_24;
	add.s32 	%r43, %r49, 4;
	mul.wide.u32 	%rd41, %r43, 4;
	add.s64 	%rd42, %rd2, %rd41;
	ld.global.nc.f32 	%f56, [%rd9];
	ld.global.nc.f32 	%f57, [%rd42];
	max.f32 	%f58, %f56, %f57;
	ld.global.nc.f32 	%f59, [%rd9+4];
	ld.global.nc.f32 	%f60, [%rd42+4];
	max.f32 	%f61, %f59, %f60;
	ld.global.nc.f32 	%f62, [%rd9+8];
	ld.global.nc.f32 	%f63, [%rd42+8];
	min.f32 	%f64, %f62, %f63;
	ld.global.nc.f32 	%f65, [%rd9+12];
	ld.global.nc.f32 	%f66, [%rd42+12];
	min.f32 	%f67, %f65, %f66;
	sub.f32 	%f68, %f64, %f58;
	max.f32 	%f69, %f68, 0f00000000;
	sub.f32 	%f70, %f67, %f61;
	max.f32 	%f71, %f70, 0f00000000;
	mul.f32 	%f72, %f69, %f71;
	sub.f32 	%f73, %f62, %f56;
	sub.f32 	%f74, %f65, %f59;
	sub.f32 	%f75, %f63, %f57;
	sub.f32 	%f76, %f66, %f60;
	mul.f32 	%f77, %f75, %f76;
	fma.rn.f32 	%f78, %f73, %f74, %f77;
	sub.f32 	%f79, %f78, %f72;
	add.f32 	%f80, %f79, 0f358637BD;
	div.rn.f32 	%f81, %f72, %f80;
	setp.leu.f32 	%p18, %f81, %f1;
	@%p18 bra 	$L__BB2_24;
	mov.b16 	%rs8, 1;
	st.shared.u8 	[%r18], %rs8;
$L__BB2_24:
	add.s32 	%r49, %r49, 8;
	add.s32 	%r48, %r48, 2;
	add.s32 	%r47, %r47, 2;
	setp.ne.s32 	%p19, %r48, 0;
	@%p19 bra 	$L__BB2_16;
$L__BB2_25:
	add.s32 	%r44, %r44, 1;
	setp.lt.s32 	%p20, %r44, %r25;
	setp.lt.s32 	%p21, %r45, %r26;
	and.pred  	%p22, %p20, %p21;
	@%p22 bra 	$L__BB2_6;
$L__BB2_26:
	ld.param.u64 	%rd46, [_Z18batched_nms_kernelPKfS0_PKlPlPiiiiff_param_4];
	cvta.to.global.u64 	%rd43, %rd46;
	mul.wide.u32 	%rd44, %r1, 4;
	add.s64 	%rd45, %rd43, %rd44;
	st.global.u32 	[%rd45], %r45;
$L__BB2_27:
	ret;

}
	// .globl	_Z15soft_nms_kernelPfPKfiff
.visible .entry _Z15soft_nms_kernelPfPKfiff(
	.param .u64 .ptr .align 1 _Z15soft_nms_kernelPfPKfiff_param_0,
	.param .u64 .ptr .align 1 _Z15soft_nms_kernelPfPKfiff_param_1,
	.param .u32 _Z15soft_nms_kernelPfPKfiff_param_2,
	.param .f32 _Z15soft_nms_kernelPfPKfiff_param_3,
	.param .f32 _Z15soft_nms_kernelPfPKfiff_param_4
)
{
	.reg .pred 	%p<21>;
	.reg .b32 	%r<63>;
	.reg .b32 	%f<286>;
	.reg .b64 	%rd<37>;

	ld.param.u64 	%rd16, [_Z15soft_nms_kernelPfPKfiff_param_0];
	ld.param.u64 	%rd17, [_Z15soft_nms_kernelPfPKfiff_param_1];
	ld.param.u32 	%r23, [_Z15soft_nms_kernelPfPKfiff_param_2];
	ld.param.f32 	%f31, [_Z15soft_nms_kernelPfPKfiff_param_3];
	cvta.to.global.u64 	%rd1, %rd16;
	cvta.to.global.u64 	%rd2, %rd17;
	mov.u32 	%r24, %ctaid.x;
	mov.u32 	%r25, %ntid.x;
	mov.u32 	%r26, %tid.x;
	mad.lo.s32 	%r1, %r24, %r25, %r26;
	setp.ge.s32 	%p1, %r1, %r23;
	@%p1 bra 	$L__BB3_29;
	shl.b32 	%r28, %r1, 2;
	mul.wide.s32 	%rd18, %r28, 4;
	add.s64 	%rd3, %rd2, %rd18;
	setp.lt.s32 	%p2, %r1, 1;
	mov.b32 	%r57, 0;
	@%p2 bra 	$L__BB3_13;
	ld.global.nc.f32 	%f1, [%rd3];
	ld.global.nc.f32 	%f2, [%rd3+4];
	ld.global.nc.f32 	%f3, [%rd3+8];
	ld.global.nc.f32 	%f4, [%rd3+12];
	sub.f32 	%f32, %f3, %f1;
	sub.f32 	%f33, %f4, %f2;
	mul.f32 	%f5, %f32, %f33;
	mul.wide.u32 	%rd19, %r1, 4;
	add.s64 	%rd4, %rd1, %rd19;
	min.s32 	%r31, %r1, %r23;
	max.s32 	%r2, %r31, 1;
	setp.lt.s32 	%p3, %r31, 2;
	mov.b32 	%r57, 0;
	@%p3 bra 	$L__BB3_9;
	and.b32  	%r32, %r2, 2147483646;
	neg.s32 	%r54, %r32;
	add.s64 	%rd36, %rd2, 16;
	add.s64 	%rd35, %rd1, 4;
$L__BB3_4:
	ld.global.nc.f32 	%f34, [%rd36+-16];
	max.f32 	%f35, %f1, %f34;
	ld.global.nc.f32 	%f36, [%rd36+-12];
	max.f32 	%f37, %f2, %f36;
	ld.global.nc.f32 	%f38, [%rd36+-8];
	min.f32 	%f39, %f3, %f38;
	ld.global.nc.f32 	%f40, [%rd36+-4];
	min.f32 	%f41, %f4, %f40;
	sub.f32 	%f42, %f39, %f35;
	max.f32 	%f43, %f42, 0f00000000;
	sub.f32 	%f44, %f41, %f37;
	max.f32 	%f45, %f44, 0f00000000;
	mul.f32 	%f46, %f43, %f45;
	sub.f32 	%f47, %f38, %f34;
	sub.f32 	%f48, %f40, %f36;
	fma.rn.f32 	%f49, %f47, %f48, %f5;
	sub.f32 	%f50, %f49, %f46;
	add.f32 	%f51, %f50, 0f358637BD;
	div.rn.f32 	%f52, %f46, %f51;
	neg.f32 	%f53, %f52;
	mul.f32 	%f6, %f52, %f53;
	ld.global.f32 	%f7, [%rd35+-4];
	ld.global.f32 	%f284, [%rd4];
	setp.geu.f32 	%p4, %f7, %f284;
	@%p4 bra 	$L__BB3_6;
	div.rn.f32 	%f54, %f6, %f31;
	fma.rn.f32 	%f55, %f54, 0f3BBB989D, 0f3F000000;
	cvt.sat.f32.f32 	%f56, %f55;
	mov.f32 	%f57, 0f4B400001;
	mov.f32 	%f58, 0f437C0000;
	fma.rm.f32 	%f59, %f56, %f58, %f57;
	add.f32 	%f60, %f59, 0fCB40007F;
	neg.f32 	%f61, %f60;
	fma.rn.f32 	%f62, %f54, 0f3FB8AA3B, %f61;
	fma.rn.f32 	%f63, %f54, 0f32A57060, %f62;
	mov.b32 	%r33, %f59;
	shl.b32 	%r34, %r33, 23;
	mov.b32 	%f64, %r34;
	ex2.approx.ftz.f32 	%f65, %f63;
	mul.f32 	%f66, %f65, %f64;
	mul.f32 	%f67, %f7, %f66;
	st.global.f32 	[%rd35+-4], %f67;
	ld.global.f32 	%f284, [%rd4];
$L__BB3_6:
	ld.global.nc.f32 	%f68, [%rd36];
	max.f32 	%f69, %f1, %f68;
	ld.global.nc.f32 	%f70, [%rd36+4];
	max.f32 	%f71, %f2, %f70;
	ld.global.nc.f32 	%f72, [%rd36+8];
	min.f32 	%f73, %f3, %f72;
	ld.global.nc.f32 	%f74, [%rd36+12];
	min.f32 	%f75, %f4, %f74;
	sub.f32 	%f76, %f73, %f69;
	max.f32 	%f77, %f76, 0f00000000;
	sub.f32 	%f78, %f75, %f71;
	max.f32 	%f79, %f78, 0f00000000;
	mul.f32 	%f80, %f77, %f79;
	sub.f32 	%f81, %f72, %f68;
	sub.f32 	%f82, %f74, %f70;
	fma.rn.f32 	%f83, %f81, %f82, %f5;
	sub.f32 	%f84, %f83, %f80;
	add.f32 	%f85, %f84, 0f358637BD;
	div.rn.f32 	%f86, %f80, %f85;
	neg.f32 	%f87, %f86;
	mul.f32 	%f11, %f86, %f87;
	ld.global.f32 	%f12, [%rd35];
	setp.geu.f32 	%p5, %f12, %f284;
	@%p5 bra 	$L__BB3_8;
	div.rn.f32 	%f88, %f11, %f31;
	fma.rn.f32 	%f89, %f88, 0f3BBB989D, 0f3F000000;
	cvt.sat.f32.f32 	%f90, %f89;
	mov.f32 	%f91, 0f4B400001;
	mov.f32 	%f92, 0f437C0000;
	fma.rm.f32 	%f93, %f90, %f92, %f91;
	add.f32 	%f94, %f93, 0fCB40007F;
	neg.f32 	%f95, %f94;
	fma.rn.f32 	%f96, %f88, 0f3FB8AA3B, %f95;
	fma.rn.f32 	%f97, %f88, 0f32A57060, %f96;
	mov.b32 	%r35, %f93;
	shl.b32 	%r36, %r35, 23;
	mov.b32 	%f98, %r36;
	ex2.approx.ftz.f32 	%f99, %f97;
	mul.f32 	%f100, %f99, %f98;
	mul.f32 	%f101, %f12, %f100;
	st.global.f32 	[%rd35], %f101;
$L__BB3_8:
	and.b32  	%r57, %r2, 2147483646;
	add.s32 	%r54, %r54, 2;
	add.s64 	%rd36, %rd36, 32;
	add.s64 	%rd35, %rd35, 8;
	setp.ne.s32 	%p6, %r54, 0;
	@%p6 bra 	$L__BB3_4;
$L__BB3_9:
	and.b32  	%r37, %r2, 1;
	setp.eq.b32 	%p7, %r37, 1;
	not.pred 	%p8, %p7;
	@%p8 bra 	$L__BB3_13;
	shl.b32 	%r38, %r57, 2;
	mul.wide.u32 	%rd20, %r38, 4;
	add.s64 	%rd21, %rd2, %rd20;
	ld.global.nc.f32 	%f102, [%rd21];
	max.f32 	%f103, %f1, %f102;
	ld.global.nc.f32 	%f104, [%rd21+4];
	max.f32 	%f105, %f2, %f104;
	ld.global.nc.f32 	%f106, [%rd21+8];
	min.f32 	%f107, %f3, %f106;
	ld.global.nc.f32 	%f108, [%rd21+12];
	min.f32 	%f109, %f4, %f108;
	sub.f32 	%f110, %f107, %f103;
	max.f32 	%f111, %f110, 0f00000000;
	sub.f32 	%f112, %f109, %f105;
	max.f32 	%f113, %f112, 0f00000000;
	mul.f32 	%f114, %f111, %f113;
	sub.f32 	%f115, %f106, %f102;
	sub.f32 	%f116, %f108, %f104;
	fma.rn.f32 	%f117, %f115, %f116, %f5;
	sub.f32 	%f118, %f117, %f114;
	add.f32 	%f119, %f118, 0f358637BD;
	div.rn.f32 	%f120, %f114, %f119;
	neg.f32 	%f121, %f120;
	mul.f32 	%f13, %f120, %f121;
	mul.wide.u32 	%rd22, %r57, 4;
	add.s64 	%rd11, %rd1, %rd22;
	ld.global.f32 	%f14, [%rd11];
	ld.global.f32 	%f122, [%rd4];
	setp.geu.f32 	%p9, %f14, %f122;
	@%p9 bra 	$L__BB3_12;
	div.rn.f32 	%f123, %f13, %f31;
	fma.rn.f32 	%f124, %f123, 0f3BBB989D, 0f3F000000;
	cvt.sat.f32.f32 	%f125, %f124;
	mov.f32 	%f126, 0f4B400001;
	mov.f32 	%f127, 0f437C0000;
	fma.rm.f32 	%f128, %f125, %f127, %f126;
	add.f32 	%f129, %f128, 0fCB40007F;
	neg.f32 	%f130, %f129;
	fma.rn.f32 	%f131, %f123, 0f3FB8AA3B, %f130;
	fma.rn.f32 	%f132, %f123, 0f32A57060, %f131;
	mov.b32 	%r39, %f128;
	shl.b32 	%r40, %r39, 23;
	mov.b32 	%f133, %r40;
	ex2.approx.ftz.f32 	%f134, %f132;
	mul.f32 	%f135, %f134, %f133;
	mul.f32 	%f136, %f14, %f135;
	st.global.f32 	[%rd11], %f136;
$L__BB3_12:
	add.s32 	%r57, %r57, 1;
$L__BB3_13:
	setp.ge.s32 	%p10, %r57, %r23;
	mul.wide.s32 	%rd23, %r1, 4;
	add.s64 	%rd12, %rd1, %rd23;
	@%p10 bra 	$L__BB3_18;
	setp.eq.s32 	%p11, %r57, %r1;
	@%p11 bra 	$L__BB3_17;
	shl.b32 	%r41, %r57, 2;
	mul.wide.u32 	%rd24, %r41, 4;
	add.s64 	%rd25, %rd2, %rd24;
	ld.global.nc.f32 	%f137, [%rd3];
	ld.global.nc.f32 	%f138, [%rd25];
	max.f32 	%f139, %f137, %f138;
	ld.global.nc.f32 	%f140, [%rd3+4];
	ld.global.nc.f32 	%f141, [%rd25+4];
	max.f32 	%f142, %f140, %f141;
	ld.global.nc.f32 	%f143, [%rd3+8];
	ld.global.nc.f32 	%f144, [%rd25+8];
	min.f32 	%f145, %f143, %f144;
	ld.global.nc.f32 	%f146, [%rd3+12];
	ld.global.nc.f32 	%f147, [%rd25+12];
	min.f32 	%f148, %f146, %f147;
	sub.f32 	%f149, %f145, %f139;
	max.f32 	%f150, %f149, 0f00000000;
	sub.f32 	%f151, %f148, %f142;
	max.f32 	%f152, %f151, 0f00000000;
	mul.f32 	%f153, %f150, %f152;
	sub.f32 	%f154, %f143, %f137;
	sub.f32 	%f155, %f146, %f140;
	sub.f32 	%f156, %f144, %f138;
	sub.f32 	%f157, %f147, %f141;
	mul.f32 	%f158, %f156, %f157;
	fma.rn.f32 	%f159, %f154, %f155, %f158;
	sub.f32 	%f160, %f159, %f153;
	add.f32 	%f161, %f160, 0f358637BD;
	div.rn.f32 	%f162, %f153, %f161;
	neg.f32 	%f163, %f162;
	mul.f32 	%f15, %f162, %f163;
	mul.wide.u32 	%rd26, %r57, 4;
	add.s64 	%rd13, %rd1, %rd26;
	ld.global.f32 	%f16, [%rd13];
	ld.global.f32 	%f164, [%rd12];
	setp.geu.f32 	%p12, %f16, %f164;
	@%p12 bra 	$L__BB3_17;
	div.rn.f32 	%f165, %f15, %f31;
	fma.rn.f32 	%f166, %f165, 0f3BBB989D, 0f3F000000;
	cvt.sat.f32.f32 	%f167, %f166;
	mov.f32 	%f168, 0f4B400001;
	mov.f32 	%f169, 0f437C0000;
	fma.rm.f32 	%f170, %f167, %f169, %f168;
	add.f32 	%f171, %f170, 0fCB40007F;
	neg.f32 	%f172, %f171;
	fma.rn.f32 	%f173, %f165, 0f3FB8AA3B, %f172;
	fma.rn.f32 	%f174, %f165, 0f32A57060, %f173;
	mov.b32 	%r42, %f170;
	shl.b32 	%r43, %r42, 23;
	mov.b32 	%f175, %r43;
	ex2.approx.ftz.f32 	%f176, %f174;
	mul.f32 	%f177, %f176, %f175;
	mul.f32 	%f178, %f16, %f177;
	st.global.f32 	[%rd13], %f178;
$L__BB3_17:
	add.s32 	%r57, %r57, 1;
$L__BB3_18:
	setp.le.s32 	%p13, %r23, %r57;
	@%p13 bra 	$L__BB3_29;
	ld.global.nc.f32 	%f17, [%rd3];
	ld.global.nc.f32 	%f18, [%rd3+4];
	ld.global.nc.f32 	%f19, [%rd3+8];
	ld.global.nc.f32 	%f20, [%rd3+12];
	sub.f32 	%f179, %f19, %f17;
	sub.f32 	%f180, %f20, %f18;
	mul.f32 	%f21, %f179, %f180;
	sub.s32 	%r44, %r23, %r57;
	add.s32 	%r13, %r57, 1;
	and.b32  	%r45, %r44, 1;
	setp.eq.b32 	%p14, %r45, 1;
	not.pred 	%p15, %p14;
	@%p15 bra 	$L__BB3_22;
	shl.b32 	%r46, %r57, 2;
	mul.wide.u32 	%rd27, %r46, 4;
	add.s64 	%rd28, %rd2, %rd27;
	ld.global.nc.f32 	%f181, [%rd28];
	max.f32 	%f182, %f17, %f181;
	ld.global.nc.f32 	%f183, [%rd28+4];
	max.f32 	%f184, %f18, %f183;
	ld.global.nc.f32 	%f185, [%rd28+8];
	min.f32 	%f186, %f19, %f185;
	ld.global.nc.f32 	%f187, [%rd28+12];
	min.f32 	%f188, %f20, %f187;
	sub.f32 	%f189, %f186, %f182;
	max.f32 	%f190, %f189, 0f00000000;
	sub.f32 	%f191, %f188, %f184;
	max.f32 	%f192, %f191, 0f00000000;
	mul.f32 	%f193, %f190, %f192;
	sub.f32 	%f194, %f185, %f181;
	sub.f32 	%f195, %f187, %f183;
	fma.rn.f32 	%f196, %f194, %f195, %f21;
	sub.f32 	%f197, %f196, %f193;
	add.f32 	%f198, %f197, 0f358637BD;
	div.rn.f32 	%f199, %f193, %f198;
	neg.f32 	%f200, %f199;
	mul.f32 	%f22, %f199, %f200;
	mul.wide.u32 	%rd29, %r57, 4;
	add.s64 	%rd14, %rd1, %rd29;
	ld.global.f32 	%f23, [%rd14];
	ld.global.f32 	%f201, [%rd12];
	setp.geu.f32 	%p16, %f23, %f201;
	mov.u32 	%r57, %r13;
	@%p16 bra 	$L__BB3_22;
	div.rn.f32 	%f202, %f22, %f31;
	fma.rn.f32 	%f203, %f202, 0f3BBB989D, 0f3F000000;
	cvt.sat.f32.f32 	%f204, %f203;
	mov.f32 	%f205, 0f4B400001;
	mov.f32 	%f206, 0f437C0000;
	fma.rm.f32 	%f207, %f204, %f206, %f205;
	add.f32 	%f208, %f207, 0fCB40007F;
	neg.f32 	%f209, %f208;
	fma.rn.f32 	%f210, %f202, 0f3FB8AA3B, %f209;
	fma.rn.f32 	%f211, %f202, 0f32A57060, %f210;
	mov.b32 	%r47, %f207;
	shl.b32 	%r48, %r47, 23;
	mov.b32 	%f212, %r48;
	ex2.approx.ftz.f32 	%f213, %f211;
	mul.f32 	%f214, %f213, %f212;
	mul.f32 	%f215, %f23, %f214;
	st.global.f32 	[%rd14], %f215;
$L__BB3_22:
	setp.eq.s32 	%p17, %r23, %r13;
	@%p17 bra 	$L__BB3_29;
	sub.s32 	%r61, %r57, %r23;
	shl.b32 	%r60, %r57, 2;
$L__BB3_24:
	mul.wide.u32 	%rd30, %r60, 4;
	add.s64 	%rd31, %rd2, %rd30;
	ld.global.nc.f32 	%f216, [%rd31];
	max.f32 	%f217, %f17, %f216;
	ld.global.nc.f32 	%f218, [%rd31+4];
	max.f32 	%f219, %f18, %f218;
	ld.global.nc.f32 	%f220, [%rd31+8];
	min.f32 	%f221, %f19, %f220;
	ld.global.nc.f32 	%f222, [%rd31+12];
	min.f32 	%f223, %f20, %f222;
	sub.f32 	%f224, %f221, %f217;
	max.f32 	%f225, %f224, 0f00000000;
	sub.f32 	%f226, %f223, %f219;
	max.f32 	%f227, %f226, 0f00000000;
	mul.f32 	%f228, %f225, %f227;
	sub.f32 	%f229, %f220, %f216;
	sub.f32 	%f230, %f222, %f218;
	fma.rn.f32 	%f231, %f229, %f230, %f21;
	sub.f32 	%f232, %f231, %f228;
	add.f32 	%f233, %f232, 0f358637BD;
	div.rn.f32 	%f234, %f228, %f233;
	neg.f32 	%f235, %f234;
	mul.f32 	%f24, %f234, %f235;
	mul.wide.u32 	%rd32, %r57, 4;
	add.s64 	%rd15, %rd1, %rd32;
	ld.global.f32 	%f25, [%rd15];
	ld.global.f32 	%f285, [%rd12];
	setp.geu.f32 	%p18, %f25, %f285;
	@%p18 bra 	$L__BB3_26;
	div.rn.f32 	%f236, %f24, %f31;
	fma.rn.f32 	%f237, %f236, 0f3BBB989D, 0f3F000000;
	cvt.sat.f32.f32 	%f238, %f237;
	mov.f32 	%f239, 0f4B400001;
	mov.f32 	%f240, 0f437C0000;
	fma.rm.f32 	%f241, %f238, %f240, %f239;
	add.f32 	%f242, %f241, 0fCB40007F;
	neg.f32 	%f243, %f242;
	fma.rn.f32 	%f244, %f236, 0f3FB8AA3B, %f243;
	fma.rn.f32 	%f245, %f236, 0f32A57060, %f244;
	mov.b32 	%r49, %f241;
	shl.b32 	%r50, %r49, 23;
	mov.b32 	%f246, %r50;
	ex2.approx.ftz.f32 	%f247, %f245;
	mul.f32 	%f248, %f247, %f246;
	mul.f32 	%f249, %f25, %f248;
	st.global.f32 	[%rd15], %f249;
	ld.global.f32 	%f285, [%rd12];
$L__BB3_26:
	add.s32 	%r51, %r60, 4;
	mul.wide.u32 	%rd33, %r51, 4;
	add.s64 	%rd34, %rd2, %rd33;
	ld.global.nc.f32 	%f250, [%rd34];
	max.f32 	%f251, %f17, %f250;
	ld.global.nc.f32 	%f252, [%rd34+4];
	max.f32 	%f253, %f18, %f252;
	ld.global.nc.f32 	%f254, [%rd34+8];
	min.f32 	%f255, %f19, %f254;
	ld.global.nc.f32 	%f256, [%rd34+12];
	min.f32 	%f257, %f20, %f256;
	sub.f32 	%f258, %f255, %f251;
	max.f32 	%f259, %f258, 0f00000000;
	sub.f32 	%f260, %f257, %f253;
	max.f32 	%f261, %f260, 0f00000000;
	mul.f32 	%f262, %f259, %f261;
	sub.f32 	%f263, %f254, %f250;
	sub.f32 	%f264, %f256, %f252;
	fma.rn.f32 	%f265, %f263, %f264, %f21;
	sub.f32 	%f266, %f265, %f262;
	add.f32 	%f267, %f266, 0f358637BD;
	div.rn.f32 	%f268, %f262, %f267;
	neg.f32 	%f269, %f268;
	mul.f32 	%f29, %f268, %f269;
	ld.global.f32 	%f30, [%rd15+4];
	setp.geu.f32 	%p19, %f30, %f285;
	@%p19 bra 	$L__BB3_28;
	div.rn.f32 	%f270, %f29, %f31;
	fma.rn.f32 	%f271, %f270, 0f3BBB989D, 0f3F000000;
	cvt.sat.f32.f32 	%f272, %f271;
	mov.f32 	%f273, 0f4B400001;
	mov.f32 	%f274, 0f437C0000;
	fma.rm.f32 	%f275, %f272, %f274, %f273;
	add.f32 	%f276, %f275, 0fCB40007F;
	neg.f32 	%f277, %f276;
	fma.rn.f32 	%f278, %f270, 0f3FB8AA3B, %f277;
	fma.rn.f32 	%f279, %f270, 0f32A57060, %f278;
	mov.b32 	%r52, %f275;
	shl.b32 	%r53, %r52, 23;
	mov.b32 	%f280, %r53;
	ex2.approx.ftz.f32 	%f281, %f279;
	mul.f32 	%f282, %f281, %f280;
	mul.f32 	%f283, %f30, %f282;
	st.global.f32 	[%rd15+4], %f283;
$L__BB3_28:
	add.s32 	%r57, %r57, 2;
	add.s32 	%r61, %r61, 2;
	add.s32 	%r60, %r60, 8;
	setp.ne.s32 	%p20, %r61, 0;
	@%p20 bra 	$L__BB3_24;
$L__BB3_29:
	ret;

}


// ===== COMPILED SASS (sm_100) =====

	.target	sm_100

	.elftype	@"ET_EXEC"


//--------------------- .note.nv.tkinfo           --------------------------
	.section	.note.nv.tkinfo,"",@"SHT_NOTE"
	.sectionflags	@"SHF_NOTE_NV_TKINFO"
	.tkinfo
        /*0018*/ 	.word	0x00000002
        /*0030*/ 	.string	""
        /*0030*/ 	.string	"ptxas"
        /*0030*/ 	.string	"Cuda compilation tools, release 13.0, V13.0.88"
        /*0030*/ 	.string	"Build cuda_13.0.r13.0/compiler.36424714_0"
        /*0030*/ 	.string	"-arch sm_100 -m 64 "



//--------------------- .note.nv.cuinfo           --------------------------
	.section	.note.nv.cuinfo,"",@"SHT_NOTE"
	.sectionflags	@"SHF_NOTE_NV_CUINFO"
        /*0018*/ 	.short	0x0002
        /*001a*/ 	.short	0x0064
        /*001c*/ 	.short	0x0082
	.zero		2


//--------------------- .nv.info                  --------------------------
	.section	.nv.info,"",@"SHT_CUDA_INFO"
	.align	4


	//----- nvinfo : EIATTR_REGCOUNT
	.align		4
        /*0000*/ 	.byte	0x04, 0x2f
        /*0002*/ 	.short	(.L_1 - .L_0)
	.align		4
.L_0:
        /*0004*/ 	.word	index@(_Z10nms_kernelPKfPKlPlif)
        /*0008*/ 	.word	0x0000001e


	//----- nvinfo : EIATTR_FRAME_SIZE
	.align		4
.L_1:
        /*000c*/ 	.byte	0x04, 0x11
        /*000e*/ 	.short	(.L_3 - .L_2)
	.align		4
.L_2:
        /*0010*/ 	.word	index@($__internal_2_$__cuda_sm3x_div_rn_noftz_f32_slowpath)
        /*0014*/ 	.word	0x00000000


	//----- nvinfo : EIATTR_FRAME_SIZE
	.align		4
.L_3:
        /*0018*/ 	.byte	0x04, 0x11
        /*001a*/ 	.short	(.L_5 - .L_4)
	.align		4
.L_4:
        /*001c*/ 	.word	index@(_Z10nms_kernelPKfPKlPlif)
        /*0020*/ 	.word	0x00000000


	//----- nvinfo : EIATTR_REGCOUNT
	.align		4
.L_5:
        /*0024*/ 	.byte	0x04, 0x2f
        /*0026*/ 	.short	(.L_7 - .L_6)
	.align		4
.L_6:
        /*0028*/ 	.word	index@(_Z25gather_nms_results_kernelPKlS0_PlPiii)
        /*002c*/ 	.word	0x00000020


	//----- nvinfo : EIATTR_FRAME_SIZE
	.align		4
.L_7:
        /*0030*/ 	.byte	0x04, 0x11
        /*0032*/ 	.short	(.L_9 - .L_8)
	.align		4
.L_8:
        /*0034*/ 	.word	index@(_Z25gather_nms_results_kernelPKlS0_PlPiii)
        /*0038*/ 	.word	0x00000000


	//----- nvinfo : EIATTR_REGCOUNT
	.align		4
.L_9:
        /*003c*/ 	.byte	0x04, 0x2f
        /*003e*/ 	.short	(.L_11 - .L_10)
	.align		4
.L_10:
        /*0040*/ 	.word	index@(_Z18batched_nms_kernelPKfS0_PKlPlPiiiiff)
        /*0044*/ 	.word	0x0000001c


	//----- nvinfo : EIATTR_FRAME_SIZE
	.align		4
.L_11:
        /*0048*/ 	.byte	0x04, 0x11
        /*004a*/ 	.short	(.L_13 - .L_12)
	.align		4
.L_12:
        /*004c*/ 	.word	index@($__internal_1_$__cuda_sm3x_div_rn_noftz_f32_slowpath)
        /*0050*/ 	.word	0x00000000


	//----- nvinfo : EIATTR_FRAME_SIZE
	.align		4
.L_13:
        /*0054*/ 	.byte	0x04, 0x11
        /*0056*/ 	.short	(.L_15 - .L_14)
	.align		4
.L_14:
        /*0058*/ 	.word	index@(_Z18batched_nms_kernelPKfS0_PKlPlPiiiiff)
        /*005c*/ 	.word	0x00000000


	//----- nvinfo : EIATTR_REGCOUNT
	.align		4
.L_15:
        /*0060*/ 	.byte	0x04, 0x2f
        /*0062*/ 	.short	(.L_17 - .L_16)
	.align		4
.L_16:
        /*0064*/ 	.word	index@(_Z15soft_nms_kernelPfPKfiff)
        /*0068*/ 	.word	0x00000020


	//----- nvinfo : EIATTR_FRAME_SIZE
	.align		4
.L_17:
        /*006c*/ 	.byte	0x04, 0x11
        /*006e*/ 	.short	(.L_19 - .L_18)
	.align		4
.L_18:
        /*0070*/ 	.word	index@($__internal_0_$__cuda_sm3x_div_rn_noftz_f32_slowpath)
        /*0074*/ 	.word	0x00000000


	//----- nvinfo : EIATTR_FRAME_SIZE
	.align		4
.L_19:
        /*0078*/ 	.byte	0x04, 0x11
        /*007a*/ 	.short	(.L_21 - .L_20)
	.align		4
.L_20:
        /*007c*/ 	.word	index@(_Z15soft_nms_kernelPfPKfiff)
        /*0080*/ 	.word	0x00000000


	//----- nvinfo : EIATTR_MIN_STACK_SIZE
	.align		4
.L_21:
        /*0084*/ 	.byte	0x04, 0x12
        /*0086*/ 	.short	(.L_23 - .L_22)
	.align		4
.L_22:
        /*0088*/ 	.word	index@(_Z15soft_nms_kernelPfPKfiff)
        /*008c*/ 	.word	0x00000000


	//----- nvinfo : EIATTR_MIN_STACK_SIZE
	.align		4
.L_23:
        /*0090*/ 	.byte	0x04, 0x12
        /*0092*/ 	.short	(.L_25 - .L_24)
	.align		4
.L_24:
        /*0094*/ 	.word	index@(_Z18batched_nms_kernelPKfS0_PKlPlPiiiiff)
        /*0098*/ 	.word	0x00000000


	//----- nvinfo : EIATTR_MIN_STACK_SIZE
	.align		4
.L_25:
        /*009c*/ 	.byte	0x04, 0x12
        /*009e*/ 	.short	(.L_27 - .L_26)
	.align		4
.L_26:
        /*00a0*/ 	.word	index@(_Z25gather_nms_results_kernelPKlS0_PlPiii)
        /*00a4*/ 	.word	0x00000000


	//----- nvinfo : EIATTR_MIN_STACK_SIZE
	.align		4
.L_27:
        /*00a8*/ 	.byte	0x04, 0x12
        /*00aa*/ 	.short	(.L_29 - .L_28)
	.align		4
.L_28:
        /*00ac*/ 	.word	index@(_Z10nms_kernelPKfPKlPlif)
        /*00b0*/ 	.word	0x00000000
.L_29:


//--------------------- .nv.compat                --------------------------
	.section	.nv.compat,"",@"SHT_CUDA_COMPAT_INFO"
	.align	4
        /*0000*/ 	.byte	0x02, 0x09, 0x00, 0x00, 0x02, 0x02, 0x01, 0x00, 0x02, 0x05, 0x05, 0x00, 0x03, 0x07, 0x01, 0x01
        /*0010*/ 	.byte	0x02, 0x03, 0x00, 0x00, 0x02, 0x06, 0x01, 0x00, 0x04, 0x0b, 0x08, 0x00, 0x01, 0x00, 0x00, 0x00
        /*0020*/ 	.byte	0x00, 0x00, 0x00, 0x00


//--------------------- .nv.info._Z15soft_nms_kernelPfPKfiff --------------------------
	.section	.nv.info._Z15soft_nms_kernelPfPKfiff,"",@"SHT_CUDA_INFO"
	.sectionflags	@""
	.align	4


	//----- nvinfo : EIATTR_CUDA_API_VERSION
	.align		4
        /*0000*/ 	.byte	0x04, 0x37
        /*0002*/ 	.short	(.L_31 - .L_30)
.L_30:
        /*0004*/ 	.word	0x00000082


	//----- nvinfo : EIATTR_KPARAM_INFO
	.align		4
.L_31:
        /*0008*/ 	.byte	0x04, 0x17
        /*000a*/ 	.short	(.L_33 - .L_32)
.L_32:
        /*000c*/ 	.word	0x00000000
        /*0010*/ 	.short	0x0004
        /*0012*/ 	.short	0x0018
        /*0014*/ 	.byte	0x00, 0xf0, 0x11, 0x00


	//----- nvinfo : EIATTR_KPARAM_INFO
	.align		4
.L_33:
        /*0018*/ 	.byte	0x04, 0x17
        /*001a*/ 	.short	(.L_35 - .L_34)
.L_34:
        /*001c*/ 	.word	0x00000000
        /*0020*/ 	.short	0x0003
        /*0022*/ 	.short	0x0014
        /*0024*/ 	.byte	0x00, 0xf0, 0x11, 0x00


	//----- nvinfo : EIATTR_KPARAM_INFO
	.align		4
.L_35:
        /*0028*/ 	.byte	0x04, 0x17
        /*002a*/ 	.short	(.L_37 - .L_36)
.L_36:
        /*002c*/ 	.word	0x00000000
        /*0030*/ 	.short	0x0002
        /*0032*/ 	.short	0x0010
        /*0034*/ 	.byte	0x00, 0xf0, 0x11, 0x00


	//----- nvinfo : EIATTR_KPARAM_INFO
	.align		4
.L_37:
        /*0038*/ 	.byte	0x04, 0x17
        /*003a*/ 	.short	(.L_39 - .L_38)
.L_38:
        /*003c*/ 	.word	0x00000000
        /*0040*/ 	.short	0x0001
        /*0042*/ 	.short	0x0008
        /*0044*/ 	.byte	0x00, 0xf5, 0x21, 0x00


	//----- nvinfo : EIATTR_KPARAM_INFO
	.align		4
.L_39:
        /*0048*/ 	.byte	0x04, 0x17
        /*004a*/ 	.short	(.L_41 - .L_40)
.L_40:
        /*004c*/ 	.word	0x00000000
        /*0050*/ 	.short	0x0000
        /*0052*/ 	.short	0x0000
        /*0054*/ 	.byte	0x00, 0xf5, 0x21, 0x00


	//----- nvinfo : EIATTR_SPARSE_MMA_MASK
	.align		4
.L_41:
        /*0058*/ 	.byte	0x03, 0x50
        /*005a*/ 	.short	0x0000


	//----- nvinfo : EIATTR_MAXREG_COUNT
	.align		4
        /*005c*/ 	.byte	0x03, 0x1b
        /*005e*/ 	.short	0x00ff


	//----- nvinfo : EIATTR_MERCURY_ISA_VERSION
	.align		4
        /*0060*/ 	.byte	0x03, 0x5f
        /*0062*/ 	.short	0x0101


	//----- nvinfo : EIATTR_VRC_CTA_INIT_COUNT
	.align		4
        /*0064*/ 	.byte	0x02, 0x4a
	.zero		1
	.zero		1


	//----- nvinfo : EIATTR_EXIT_INSTR_OFFSETS
	.align		4
        /*0068*/ 	.byte	0x04, 0x1c
        /*006a*/ 	.short	(.L_43 - .L_42)


	//   ....[0]....
.L_42:
        /*006c*/ 	.word	0x00000070


	//   ....[1]....
        /*0070*/ 	.word	0x00001630


	//   ....[2]....
        /*0074*/ 	.word	0x00001bb0


	//   ....[3]....
        /*0078*/ 	.word	0x000024e0


	//----- nvinfo : EIATTR_CRS_STACK_SIZE
	.align		4
.L_43:
        /*007c*/ 	.byte	0x04, 0x1e
        /*007e*/ 	.short	(.L_45 - .L_44)
.L_44:
        /*0080*/ 	.word	0x00000000


	//----- nvinfo : EIATTR_CBANK_PARAM_SIZE
	.align		4
.L_45:
        /*0084*/ 	.byte	0x03, 0x19
        /*0086*/ 	.short	0x001c


	//----- nvinfo : EIATTR_PARAM_CBANK
	.align		4
        /*0088*/ 	.byte	0x04, 0x0a
        /*008a*/ 	.short	(.L_47 - .L_46)
	.align		4
.L_46:
        /*008c*/ 	.word	index@(.nv.constant0._Z15soft_nms_kernelPfPKfiff)
        /*0090*/ 	.short	0x0380
        /*0092*/ 	.short	0x001c


	//----- nvinfo : EIATTR_SW_WAR
	.align		4
.L_47:
        /*0094*/ 	.byte	0x04, 0x36
        /*0096*/ 	.short	(.L_49 - .L_48)
.L_48:
        /*0098*/ 	.word	0x00000008
.L_49:


//--------------------- .nv.info._Z18batched_nms_kernelPKfS0_PKlPlPiiiiff --------------------------
	.section	.nv.info._Z18batched_nms_kernelPKfS0_PKlPlPiiiiff,"",@"SHT_CUDA_INFO"
	.sectionflags	@""
	.align	4


	//----- nvinfo : EIATTR_CUDA_API_VERSION
	.align		4
        /*0000*/ 	.byte	0x04, 0x37
        /*0002*/ 	.short	(.L_51 - .L_50)
.L_50:
        /*0004*/ 	.word	0x00000082


	//----- nvinfo : EIATTR_KPARAM_INFO
	.align		4
.L_51:
        /*0008*/ 	.byte	0x04, 0x17
        /*000a*/ 	.short	(.L_53 - .L_52)
.L_52:
        /*000c*/ 	.word	0x00000000
        /*0010*/ 	.short	0x0009
        /*0012*/ 	.short	0x0038
        /*0014*/ 	.byte	0x00, 0xf0, 0x11, 0x00


	//----- nvinfo : EIATTR_KPARAM_INFO
	.align		4
.L_53:
        /*0018*/ 	.byte	0x04, 0x17
        /*001a*/ 	.short	(.L_55 - .L_54)
.L_54:
        /*001c*/ 	.word	0x00000000
        /*0020*/ 	.short	0x0008
        /*0022*/ 	.short	0x0034
        /*0024*/ 	.byte	0x00, 0xf0, 0x11, 0x00


	//----- nvinfo : EIATTR_KPARAM_INFO
	.align		4
.L_55:
        /*0028*/ 	.byte	0x04, 0x17
        /*002a*/ 	.short	(.L_57 - .L_56)
.L_56:
        /*002c*/ 	.word	0x00000000
        /*0030*/ 	.short	0x0007
        /*0032*/ 	.short	0x0030
        /*0034*/ 	.byte	0x00, 0xf0, 0x11, 0x00


	//----- nvinfo : EIATTR_KPARAM_INFO
	.align		4
.L_57:
        /*0038*/ 	.byte	0x04, 0x17
        /*003a*/ 	.short	(.L_59 - .L_58)
.L_58:
        /*003c*/ 	.word	0x00000000
        /*0040*/ 	.short	0x0006
        /*0042*/ 	.short	0x002c
        /*0044*/ 	.byte	0x00, 0xf0, 0x11, 0x00


	//----- nvinfo : EIATTR_KPARAM_INFO
	.align		4
.L_59:
        /*0048*/ 	.byte	0x04, 0x17
        /*004a*/ 	.short	(.L_61 - .L_60)
.L_60:
        /*004c*/ 	.word	0x00000000
        /*0050*/ 	.short	0x0005
        /*0052*/ 	.short	0x0028
        /*0054*/ 	.byte	0x00, 0xf0, 0x11, 0x00


	//----- nvinfo : EIATTR_KPARAM_INFO
	.align		4
.L_61:
        /*0058*/ 	.byte	0x04, 0x17
        /*005a*/ 	.short	(.L_63 - .L_62)
.L_62:
        /*005c*/ 	.word	0x00000000
        /*0060*/ 	.short	0x0004
        /*0062*/ 	.short	0x0020
        /*0064*/ 	.byte	0x00, 0xf5, 0x21, 0x00


	//----- nvinfo : EIATTR_KPARAM_INFO
	.align		4
.L_63:
        /*0068*/ 	.byte	0x04, 0x17
        /*006a*/ 	.short	(.L_65 - .L_64)
.L_64:
        /*006c*/ 	.word	0x00000000
        /*0070*/ 	.short	0x0003
        /*0072*/ 	.short	0x0018
        /*0074*/ 	.byte	0x00, 0xf5, 0x21, 0x00


	//----- nvinfo : EIATTR_KPARAM_INFO
	.align		4
.L_65:
        /*0078*/ 	.byte	0x04, 0x17
        /*007a*/ 	.short	(.L_67 - .L_66)
.L_66:
        /*007c*/ 	.word	0x00000000
        /*0080*/ 	.short	0x0002
        /*0082*/ 	.short	0x0010
        /*0084*/ 	.byte	0x00, 0xf5, 0x21, 0x00


	//----- nvinfo : EIATTR_KPARAM_INFO
	.align		4
.L_67:
        /*0088*/ 	.byte	0x04, 0x17
        /*008a*/ 	.short	(.L_69 - .L_68)
.L_68:
        /*008c*/ 	.word	0x00000000
        /*0090*/ 	.short	0x0001
        /*0092*/ 	.short	0x0008
        /*0094*/ 	.byte	0x00, 0xf5, 0x21, 0x00


	//----- nvinfo : EIATTR_KPARAM_INFO
	.align		4
.L_69:
        /*0098*/ 	.byte	0x04, 0x17
        /*009a*/ 	.short	(.L_71 - .L_70)
.L_70:
        /*009c*/ 	.word	0x00000000
        /*00a0*/ 	.short	0x0000
        /*00a2*/ 	.short	0x0000
        /*00a4*/ 	.byte	0x00, 0xf5, 0x21, 0x00


	//----- nvinfo : EIATTR_SPARSE_MMA_MASK
	.align		4
.L_71:
        /*00a8*/ 	.byte	0x03, 0x50
        /*00aa*/ 	.short	0x0000


	//----- nvinfo : EIATTR_MAXREG_COUNT
	.align		4
        /*00ac*/ 	.byte	0x03, 0x1b
        /*00ae*/ 	.short	0x00ff


	//----- nvinfo : EIATTR_NUM_BARRIERS
	.align		4
        /*00b0*/ 	.byte	0x02, 0x4c
        /*00b2*/ 	.byte	0x01
	.zero		1


	//----- nvinfo : EIATTR_MERCURY_ISA_VERSION
	.align		4
        /*00b4*/ 	.byte	0x03, 0x5f
        /*00b6*/ 	.short	0x0101


	//----- nvinfo : EIATTR_VRC_CTA_INIT_COUNT
	.align		4
        /*00b8*/ 	.byte	0x02, 0x4a
	.zero		1
	.zero		1


	//----- nvinfo : EIATTR_EXIT_INSTR_OFFSETS
	.align		4
        /*00bc*/ 	.byte	0x04, 0x1c
        /*00be*/ 	.short	(.L_73 - .L_72)


	//   ....[0]....
.L_72:
        /*00c0*/ 	.word	0x00000050


	//   ....[1]....
        /*00c4*/ 	.word	0x000001f0


	//   ....[2]....
        /*00c8*/ 	.word	0x00001370


	//----- nvinfo : EIATTR_CRS_STACK_SIZE
	.align		4
.L_73:
        /*00cc*/ 	.byte	0x04, 0x1e
        /*00ce*/ 	.short	(.L_75 - .L_74)
.L_74:
        /*00d0*/ 	.word	0x00000000


	//----- nvinfo : EIATTR_CBANK_PARAM_SIZE
	.align		4
.L_75:
        /*00d4*/ 	.byte	0x03, 0x19
        /*00d6*/ 	.short	0x003c


	//----- nvinfo : EIATTR_PARAM_CBANK
	.align		4
        /*00d8*/ 	.byte	0x04, 0x0a
        /*00da*/ 	.short	(.L_77 - .L_76)
	.align		4
.L_76:
        /*00dc*/ 	.word	index@(.nv.constant0._Z18batched_nms_kernelPKfS0_PKlPlPiiiiff)
        /*00e0*/ 	.short	0x0380
        /*00e2*/ 	.short	0x003c


	//----- nvinfo : EIATTR_SW_WAR
	.align		4
.L_77:
        /*00e4*/ 	.byte	0x04, 0x36
        /*00e6*/ 	.short	(.L_79 - .L_78)
.L_78:
        /*00e8*/ 	.word	0x00000008
.L_79:


//--------------------- .nv.info._Z25gather_nms_results_kernelPKlS0_PlPiii --------------------------
	.section	.nv.info._Z25gather_nms_results_kernelPKlS0_PlPiii,"",@"SHT_CUDA_INFO"
	.sectionflags	@""
	.align	4


	//----- nvinfo : EIATTR_CUDA_API_VERSION
	.align		4
        /*0000*/ 	.byte	0x04, 0x37
        /*0002*/ 	.short	(.L_81 - .L_80)
.L_80:
        /*0004*/ 	.word	0x00000082


	//----- nvinfo : EIATTR_KPARAM_INFO
	.align		4
.L_81:
        /*0008*/ 	.byte	0x04, 0x17
        /*000a*/ 	.short	(.L_83 - .L_82)
.L_82:
        /*000c*/ 	.word	0x00000000
        /*0010*/ 	.short	0x0005
        /*0012*/ 	.short	0x0024
        /*0014*/ 	.byte	0x00, 0xf0, 0x11, 0x00


	//----- nvinfo : EIATTR_KPARAM_INFO
	.align		4
.L_83:
        /*0018*/ 	.byte	0x04, 0x17
        /*001a*/ 	.short	(.L_85 - .L_84)
.L_84:
        /*001c*/ 	.word	0x00000000
        /*0020*/ 	.short	0x0004
        /*0022*/ 	.short	0x0020
        /*0024*/ 	.byte	0x00, 0xf0, 0x11, 0x00


	//----- nvinfo : EIATTR_KPARAM_INFO
	.align		4
.L_85:
        /*0028*/ 	.byte	0x04, 0x17
        /*002a*/ 	.short	(.L_87 - .L_86)
.L_86:
        /*002c*/ 	.word	0x00000000
        /*0030*/ 	.short	0x0003
        /*0032*/ 	.short	0x0018
        /*0034*/ 	.byte	0x00, 0xf5, 0x21, 0x00


	//----- nvinfo : EIATTR_KPARAM_INFO
	.align		4
.L_87:
        /*0038*/ 	.byte	0x04, 0x17
        /*003a*/ 	.short	(.L_89 - .L_88)
.L_88:
        /*003c*/ 	.word	0x00000000
        /*0040*/ 	.short	0x0002
        /*0042*/ 	.short	0x0010
        /*0044*/ 	.byte	0x00, 0xf5, 0x21, 0x00


	//----- nvinfo : EIATTR_KPARAM_INFO
	.align		4
.L_89:
        /*0048*/ 	.byte	0x04, 0x17
        /*004a*/ 	.short	(.L_91 - .L_90)
.L_90:
        /*004c*/ 	.word	0x00000000
        /*0050*/ 	.short	0x0001
        /*0052*/ 	.short	0x0008
        /*0054*/ 	.byte	0x00, 0xf5, 0x21, 0x00


	//----- nvinfo : EIATTR_KPARAM_INFO
	.align		4
.L_91:
        /*0058*/ 	.byte	0x04, 0x17
        /*005a*/ 	.short	(.L_93 - .L_92)
.L_92:
        /*005c*/ 	.word	0x00000000
        /*0060*/ 	.short	0x0000
        /*0062*/ 	.short	0x0000
        /*0064*/ 	.byte	0x00, 0xf5, 0x21, 0x00


	//----- nvinfo : EIATTR_SPARSE_MMA_MASK
	.align		4
.L_93:
        /*0068*/ 	.byte	0x03, 0x50
        /*006a*/ 	.short	0x0000


	//----- nvinfo : EIATTR_MAXREG_COUNT
	.align		4
        /*006c*/ 	.byte	0x03, 0x1b
        /*006e*/ 	.short	0x00ff


	//----- nvinfo : EIATTR_MERCURY_ISA_VERSION
	.align		4
        /*0070*/ 	.byte	0x03, 0x5f
        /*0072*/ 	.short	0x0101


	//----- nvinfo : EIATTR_VRC_CTA_INIT_COUNT
	.align		4
        /*0074*/ 	.byte	0x02, 0x4a
	.zero		1
	.zero		1


	//----- nvinfo : EIATTR_EXIT_INSTR_OFFSETS
	.align		4
        /*0078*/ 	.byte	0x04, 0x1c
        /*007a*/ 	.short	(.L_95 - .L_94)


	//   ....[0]....
.L_94:
        /*007c*/ 	.word	0x00000030


	//   ....[1]....
        /*0080*/ 	.word	0x00001120


	//----- nvinfo : EIATTR_CBANK_PARAM_SIZE
	.align		4
.L_95:
        /*0084*/ 	.byte	0x03, 0x19
        /*0086*/ 	.short	0x0028


	//----- nvinfo : EIATTR_PARAM_CBANK
	.align		4
        /*0088*/ 	.byte	0x04, 0x0a
        /*008a*/ 	.short	(.L_97 - .L_96)
	.align		4
.L_96:
        /*008c*/ 	.word	index@(.nv.constant0._Z25gather_nms_results_kernelPKlS0_PlPiii)
        /*0090*/ 	.short	0x0380
        /*0092*/ 	.short	0x0028


	//----- nvinfo : EIATTR_SW_WAR
	.align		4
.L_97:
        /*0094*/ 	.byte	0x04, 0x36
        /*0096*/ 	.short	(.L_99 - .L_98)
.L_98:
        /*0098*/ 	.word	0x00000008
.L_99:


//--------------------- .nv.info._Z10nms_kernelPKfPKlPlif --------------------------
	.section	.nv.info._Z10nms_kernelPKfPKlPlif,"",@"SHT_CUDA_INFO"
	.sectionflags	@""
	.align	4


	//----- nvinfo : EIATTR_CUDA_API_VERSION
	.align		4
        /*0000*/ 	.byte	0x04, 0x37
        /*0002*/ 	.short	(.L_101 - .L_100)
.L_100:
        /*0004*/ 	.word	0x00000082


	//----- nvinfo : EIATTR_KPARAM_INFO
	.align		4
.L_101:
        /*0008*/ 	.byte	0x04, 0x17
        /*000a*/ 	.short	(.L_103 - .L_102)
.L_102:
        /*000c*/ 	.word	0x00000000
        /*0010*/ 	.short	0x0004
        /*0012*/ 	.short	0x001c
        /*0014*/ 	.byte	0x00, 0xf0, 0x11, 0x00


	//----- nvinfo : EIATTR_KPARAM_INFO
	.align		4
.L_103:
        /*0018*/ 	.byte	0x04, 0x17
        /*001a*/ 	.short	(.L_105 - .L_104)
.L_104:
        /*001c*/ 	.word	0x00000000
        /*0020*/ 	.short	0x0003
        /*0022*/ 	.short	0x0018
        /*0024*/ 	.byte	0x00, 0xf0, 0x11, 0x00


	//----- nvinfo : EIATTR_KPARAM_INFO
	.align		4
.L_105:
        /*0028*/ 	.byte	0x04, 0x17
        /*002a*/ 	.short	(.L_107 - .L_106)
.L_106:
        /*002c*/ 	.word	0x00000000
        /*0030*/ 	.short	0x0002
        /*0032*/ 	.short	0x0010
        /*0034*/ 	.byte	0x00, 0xf5, 0x21, 0x00


	//----- nvinfo : EIATTR_KPARAM_INFO
	.align		4
.L_107:
        /*0038*/ 	.byte	0x04, 0x17
        /*003a*/ 	.short	(.L_109 - .L_108)
.L_108:
        /*003c*/ 	.word	0x00000000
        /*0040*/ 	.short	0x0001
        /*0042*/ 	.short	0x0008
        /*0044*/ 	.byte	0x00, 0xf5, 0x21, 0x00


	//----- nvinfo : EIATTR_KPARAM_INFO
	.align		4
.L_109:
        /*0048*/ 	.byte	0x04, 0x17
        /*004a*/ 	.short	(.L_111 - .L_110)
.L_110:
        /*004c*/ 	.word	0x00000000
        /*0050*/ 	.short	0x0000
        /*0052*/ 	.short	0x0000
        /*0054*/ 	.byte	0x00, 0xf5, 0x21, 0x00


	//----- nvinfo : EIATTR_SPARSE_MMA_MASK
	.align		4
.L_111:
        /*0058*/ 	.byte	0x03, 0x50
        /*005a*/ 	.short	0x0000


	//----- nvinfo : EIATTR_MAXREG_COUNT
	.align		4
        /*005c*/ 	.byte	0x03, 0x1b
        /*005e*/ 	.short	0x00ff


	//----- nvinfo : EIATTR_NUM_BARRIERS
	.align		4
        /*0060*/ 	.byte	0x02, 0x4c
        /*0062*/ 	.byte	0x01
	.zero		1


	//----- nvinfo : EIATTR_MERCURY_ISA_VERSION
	.align		4
        /*0064*/ 	.byte	0x03, 0x5f
        /*0066*/ 	.short	0x0101


	//----- nvinfo : EIATTR_VRC_CTA_INIT_COUNT
	.align		4
        /*0068*/ 	.byte	0x02, 0x4a
	.zero		1
	.zero		1


	//----- nvinfo : EIATTR_EXIT_INSTR_OFFSETS
	.align		4
        /*006c*/ 	.byte	0x04, 0x1c
        /*006e*/ 	.short	(.L_113 - .L_112)


	//   ....[0]....
.L_112:
        /*0070*/ 	.word	0x00000040


	//   ....[1]....
        /*0074*/ 	.word	0x00000220


	//   ....[2]....
        /*0078*/ 	.word	0x000029b0


	//----- nvinfo : EIATTR_CRS_STACK_SIZE
	.align		4
.L_113:
        /*007c*/ 	.byte	0x04, 0x1e
        /*007e*/ 	.short	(.L_115 - .L_114)
.L_114:
        /*0080*/ 	.word	0x00000000


	//----- nvinfo : EIATTR_CBANK_PARAM_SIZE
	.align		4
.L_115:
        /*0084*/ 	.byte	0x03, 0x19
        /*0086*/ 	.short	0x0020


	//----- nvinfo : EIATTR_PARAM_CBANK
	.align		4
        /*0088*/ 	.byte	0x04, 0x0a
        /*008a*/ 	.short	(.L_117 - .L_116)
	.align		4
.L_116:
        /*008c*/ 	.word	index@(.nv.constant0._Z10nms_kernelPKfPKlPlif)
        /*0090*/ 	.short	0x0380
        /*0092*/ 	.short	0x0020


	//----- nvinfo : EIATTR_SW_WAR
	.align		4
.L_117:
        /*0094*/ 	.byte	0x04, 0x36
        /*0096*/ 	.short	(.L_119 - .L_118)
.L_118:
        /*0098*/ 	.word	0x00000008
.L_119:


//--------------------- .nv.callgraph             --------------------------
	.section	.nv.callgraph,"",@"SHT_CUDA_CALLGRAPH"
	.align	4
	.sectionentsize	8
	.align		4
        /*0000*/ 	.word	0x00000000
	.align		4
        /*0004*/ 	.word	0xffffffff
	.align		4
        /*0008*/ 	.word	0x00000000
	.align		4
        /*000c*/ 	.word	0xfffffffe
	.align		4
        /*0010*/ 	.word	0x00000000
	.align		4
        /*0014*/ 	.word	0xfffffffd
	.align		4
        /*0018*/ 	.word	0x00000000
	.align		4
        /*001c*/ 	.word	0xfffffffc


//--------------------- .text._Z15soft_nms_kernelPfPKfiff --------------------------
	.section	.text._Z15soft_nms_kernelPfPKfiff,"ax",@progbits
	.align	128
        .global         _Z15soft_nms_kernelPfPKfiff
        .type           _Z15soft_nms_kernelPfPKfiff,@function
        .size           _Z15soft_nms_kernelPfPKfiff,(.L_x_144 - _Z15soft_nms_kernelPfPKfiff)
        .other          _Z15soft_nms_kernelPfPKfiff,@"STO_CUDA_ENTRY STV_DEFAULT"
_Z15soft_nms_kernelPfPKfiff:
.text._Z15soft_nms_kernelPfPKfiff:
[----:B------:R-:W-:Y:S01]  /*0000*/  LDC R1, c[0x0][0x37c] ;  /* 0x0000df00ff017b82 */ /* 0x000fe20000000800 */
[----:B------:R-:W0:Y:S07]  /*0010*/  S2R R3, SR_TID.X ;  /* 0x0000000000037919 */ /* 0x000e2e0000002100 */
[----:B------:R-:W0:Y:S01]  /*0020*/  S2UR UR4, SR_CTAID.X ;  /* 0x00000000000479c3 */ /* 0x000e220000002500 */
[----:B------:R-:W1:Y:S07]  /*0030*/  LDCU UR10, c[0x0][0x390] ;  /* 0x00007200ff0a77ac */ /* 0x000e6e0008000800 */
[----:B------:R-:W0:Y:S02]  /*0040*/  LDC R6, c[0x0][0x360] ;  /* 0x0000d800ff067b82 */ /* 0x000e240000000800 */
[----:B0-----:R-:W-:-:S05]  /*0050*/  IMAD R6, R6, UR4, R3 ;  /* 0x0000000406067c24 */ /* 0x001fca000f8e0203 */
[----:B-1----:R-:W-:-:S13]  /*0060*/  ISETP.GE.AND P0, PT, R6, UR10, PT ;  /* 0x0000000a06007c0c */ /* 0x002fda000bf06270 */
[----:B------:R-:W-:Y:S05]  /*0070*/  @P0 EXIT ;  /* 0x000000000000094d */ /* 0x000fea0003800000 */
[----:B------:R-:W0:Y:S01]  /*0080*/  LDC.64 R4, c[0x0][0x388] ;  /* 0x0000e200ff047b82 */ /* 0x000e220000000a00 */
[C---:B------:R-:W-:Y:S01]  /*0090*/  ISETP.GE.AND P0, PT, R6.reuse, 0x1, PT ;  /* 0x000000010600780c */ /* 0x040fe20003f06270 */
[----:B------:R-:W1:Y:S01]  /*00a0*/  LDCU.64 UR8, c[0x0][0x358] ;  /* 0x00006b00ff0877ac */ /* 0x000e620008000a00 */
[----:B------:R-:W-:Y:S01]  /*00b0*/  SHF.L.U32 R3, R6, 0x2, RZ ;  /* 0x0000000206037819 */ /* 0x000fe200000006ff */
[----:B------:R-:W-:Y:S01]  /*00c0*/  BSSY.RECONVERGENT B0, `(.L_x_0) ;  /* 0x00000fb000007945 */ /* 0x000fe20003800200 */
[----:B------:R-:W-:-:S03]  /*00d0*/  HFMA2 R23, -RZ, RZ, 0, 0 ;  /* 0x00000000ff177431 */ /* 0x000fc600000001ff */
[----:B0-----:R-:W-:-:S06]  /*00e0*/  IMAD.WIDE R4, R3, 0x4, R4 ;  /* 0x0000000403047825 */ /* 0x001fcc00078e0204 */
[----:B-1----:R-:W-:Y:S05]  /*00f0*/  @!P0 BRA `(.L_x_1) ;  /* 0x0000000c00dc8947 */ /* 0x002fea0003800000 */
[----:B------:R-:W2:Y:S01]  /*0100*/  LDG.E.CONSTANT R11, desc[UR8][R4.64] ;  /* 0x00000008040b7981 */ /* 0x000ea2000c1e9900 */
[----:B------:R-:W0:Y:S03]  /*0110*/  LDC.64 R16, c[0x0][0x380] ;  /* 0x0000e000ff107b82 */ /* 0x000e260000000a00 */
[----:B------:R-:W3:Y:S04]  /*0120*/  LDG.E.CONSTANT R12, desc[UR8][R4.64+0x4] ;  /* 0x00000408040c7981 */ /* 0x000ee8000c1e9900 */
[----:B------:R-:W2:Y:S04]  /*0130*/  LDG.E.CONSTANT R10, desc[UR8][R4.64+0x8] ;  /* 0x00000808040a7981 */ /* 0x000ea8000c1e9900 */
[----:B------:R-:W3:Y:S01]  /*0140*/  LDG.E.CONSTANT R9, desc[UR8][R4.64+0xc] ;  /* 0x00000c0804097981 */ /* 0x000ee2000c1e9900 */
[----:B------:R-:W-:Y:S01]  /*0150*/  VIMNMX R7, PT, PT, R6, UR10, PT ;  /* 0x0000000a06077c48 */ /* 0x000fe2000bfe0100 */
[----:B------:R-:W-:Y:S01]  /*0160*/  BSSY.RECONVERGENT B3, `(.L_x_2) ;  /* 0x00000a4000037945 */ /* 0x000fe20003800200 */
[----:B------:R-:W-:-:S02]  /*0170*/  MOV R23, RZ ;  /* 0x000000ff00177202 */ /* 0x000fc40000000f00 */
[C---:B------:R-:W-:Y:S02]  /*0180*/  ISETP.GE.AND P0, PT, R7.reuse, 0x2, PT ;  /* 0x000000020700780c */ /* 0x040fe40003f06270 */
[----:B------:R-:W-:Y:S01]  /*0190*/  VIMNMX R7, PT, PT, R7, 0x1, !PT ;  /* 0x0000000107077848 */ /* 0x000fe20007fe0100 */
[----:B0-----:R-:W-:-:S04]  /*01a0*/  IMAD.WIDE.U32 R16, R6, 0x4, R16 ;  /* 0x0000000406107825 */ /* 0x001fc800078e0010 */
[----:B--2---:R-:W-:Y:S01]  /*01b0*/  FADD R8, -R11, R10 ;  /* 0x0000000a0b087221 */ /* 0x004fe20000000100 */
[----:B---3--:R-:W-:-:S04]  /*01c0*/  FADD R3, -R12, R9 ;  /* 0x000000090c037221 */ /* 0x008fc80000000100 */
[----:B------:R-:W-:Y:S01]  /*01d0*/  FMUL R8, R8, R3 ;  /* 0x0000000308087220 */ /* 0x000fe20000400000 */
[----:B------:R-:W-:Y:S06]  /*01e0*/  @!P0 BRA `(.L_x_3) ;  /* 0x00000008006c8947 */ /* 0x000fec0003800000 */
[----:B------:R-:W0:Y:S01]  /*01f0*/  LDCU.128 UR4, c[0x0][0x380] ;  /* 0x00007000ff0477ac */ /* 0x000e220008000c00 */
[----:B------:R-:W-:Y:S01]  /*0200*/  LOP3.LUT R15, R7, 0x7ffffffe, RZ, 0xc0, !PT ;  /* 0x7ffffffe070f7812 */ /* 0x000fe200078ec0ff */
[----:B------:R-:W-:Y:S03]  /*0210*/  BSSY.RECONVERGENT B4, `(.L_x_4) ;  /* 0x0000097000047945 */ /* 0x000fe60003800200 */
[----:B------:R-:W-:Y:S01]  /*0220*/  IADD3 R15, PT, PT, -R15, RZ, RZ ;  /* 0x000000ff0f0f7210 */ /* 0x000fe20007ffe1ff */
[----:B0-----:R-:W-:Y:S02]  /*0230*/  UIADD3 UR6, UP0, UPT, UR6, 0x10, URZ ;  /* 0x0000001006067890 */ /* 0x001fe4000ff1e0ff */
[----:B------:R-:W-:Y:S02]  /*0240*/  UIADD3 UR4, UP1, UPT, UR4, 0x4, URZ ;  /* 0x0000000404047890 */ /* 0x000fe4000ff3e0ff */
[----:B------:R-:W-:-:S02]  /*0250*/  UIADD3.X UR7, UPT, UPT, URZ, UR7, URZ, UP0, !UPT ;  /* 0x00000007ff077290 */ /* 0x000fc400087fe4ff */
[----:B------:R-:W-:Y:S01]  /*0260*/  UIADD3.X UR5, UPT, UPT, URZ, UR5, URZ, UP1, !UPT ;  /* 0x00000005ff057290 */ /* 0x000fe20008ffe4ff */
[----:B------:R-:W-:Y:S02]  /*0270*/  MOV R20, UR6 ;  /* 0x0000000600147c02 */ /* 0x000fe40008000f00 */
[----:B------:R-:W-:Y:S02]  /*0280*/  MOV R18, UR4 ;  /* 0x0000000400127c02 */ /* 0x000fe40008000f00 */
[----:B------:R-:W-:Y:S02]  /*0290*/  MOV R21, UR7 ;  /* 0x0000000700157c02 */ /* 0x000fe40008000f00 */
[----:B------:R-:W-:-:S07]  /*02a0*/  MOV R19, UR5 ;  /* 0x0000000500137c02 */ /* 0x000fce0008000f00 */
.L_x_17:
[----:B------:R-:W2:Y:S04]  /*02b0*/  LDG.E.CONSTANT R0, desc[UR8][R20.64+-0x10] ;  /* 0xfffff00814007981 */ /* 0x000ea8000c1e9900 */
[----:B------:R-:W3:Y:S04]  /*02c0*/  LDG.E.CONSTANT R23, desc[UR8][R20.64+-0x8] ;  /* 0xfffff80814177981 */ /* 0x000ee8000c1e9900 */
[----:B------:R-:W4:Y:S04]  /*02d0*/  LDG.E.CONSTANT R3, desc[UR8][R20.64+-0xc] ;  /* 0xfffff40814037981 */ /* 0x000f28000c1e9900 */
[----:B------:R-:W5:Y:S01]  /*02e0*/  LDG.E.CONSTANT R14, desc[UR8][R20.64+-0x4] ;  /* 0xfffffc08140e7981 */ /* 0x000f62000c1e9900 */
[----:B------:R-:W-:Y:S01]  /*02f0*/  IADD3 R15, PT, PT, R15, 0x2, RZ ;  /* 0x000000020f0f7810 */ /* 0x000fe20007ffe0ff */
[----:B------:R-:W-:Y:S03]  /*0300*/  BSSY.RECONVERGENT B5, `(.L_x_5) ;  /* 0x000001c000057945 */ /* 0x000fe60003800200 */
[----:B------:R-:W-:-:S02]  /*0310*/  ISETP.NE.AND P2, PT, R15, RZ, PT ;  /* 0x000000ff0f00720c */ /* 0x000fc40003f45270 */
[----:B--2---:R-:W-:Y:S02]  /*0320*/  FMNMX R2, R11, R0, !PT ;  /* 0x000000000b027209 */ /* 0x004fe40007800000 */
[----:B---3--:R-:W-:Y:S01]  /*0330*/  FMNMX R25, R10, R23, PT ;  /* 0x000000170a197209 */ /* 0x008fe20003800000 */
[----:B------:R-:W-:Y:S01]  /*0340*/  FADD R23, -R0, R23 ;  /* 0x0000001700177221 */ /* 0x000fe20000000100 */
[----:B----4-:R-:W-:-:S03]  /*0350*/  FMNMX R13, R12, R3, !PT ;  /* 0x000000030c0d7209 */ /* 0x010fc60007800000 */
[----:B------:R-:W-:Y:S01]  /*0360*/  FADD R2, -R2, R25 ;  /* 0x0000001902027221 */ /* 0x000fe20000000100 */
[----:B-----5:R-:W-:Y:S01]  /*0370*/  FMNMX R22, R9, R14, PT ;  /* 0x0000000e09167209 */ /* 0x020fe20003800000 */
[----:B------:R-:W-:-:S03]  /*0380*/  FADD R3, -R3, R14 ;  /* 0x0000000e03037221 */ /* 0x000fc60000000100 */
[----:B------:R-:W-:Y:S01]  /*0390*/  FMNMX R0, RZ, R2, !PT ;  /* 0x00000002ff007209 */ /* 0x000fe20007800000 */
[----:B------:R-:W-:Y:S01]  /*03a0*/  FADD R13, -R13, R22 ;  /* 0x000000160d0d7221 */ /* 0x000fe20000000100 */
[----:B------:R-:W-:-:S04]  /*03b0*/  FFMA R3, R23, R3, R8 ;  /* 0x0000000317037223 */ /* 0x000fc80000000008 */
[----:B------:R-:W-:-:S05]  /*03c0*/  FMNMX R13, RZ, R13, !PT ;  /* 0x0000000dff0d7209 */ /* 0x000fca0007800000 */
[----:B------:R-:W-:-:S04]  /*03d0*/  FMUL R0, R0, R13 ;  /* 0x0000000d00007220 */ /* 0x000fc80000400000 */
[----:B------:R-:W-:-:S04]  /*03e0*/  FADD R3, -R0, R3 ;  /* 0x0000000300037221 */ /* 0x000fc80000000100 */
[----:B------:R-:W-:-:S04]  /*03f0*/  FADD R23, R3, 9.9999999747524270788e-07 ;  /* 0x358637bd03177421 */ /* 0x000fc80000000000 */
[----:B------:R-:W0:Y:S08]  /*0400*/  MUFU.RCP R2, R23 ;  /* 0x0000001700027308 */ /* 0x000e300000001000 */
[----:B------:R-:W1:Y:S01]  /*0410*/  FCHK P0, R0, R23 ;  /* 0x0000001700007302 */ /* 0x000e620000000000 */
[----:B0-----:R-:W-:-:S04]  /*0420*/  FFMA R3, -R23, R2, 1 ;  /* 0x3f80000017037423 */ /* 0x001fc80000000102 */
[----:B------:R-:W-:-:S04]  /*0430*/  FFMA R3, R2, R3, R2 ;  /* 0x0000000302037223 */ /* 0x000fc80000000002 */
[----:B------:R-:W-:-:S04]  /*0440*/  FFMA R2, R0, R3, RZ ;  /* 0x0000000300027223 */ /* 0x000fc800000000ff */
[----:B------:R-:W-:-:S04]  /*0450*/  FFMA R13, -R23, R2, R0 ;  /* 0x00000002170d7223 */ /* 0x000fc80000000100 */
[----:B------:R-:W-:Y:S01]  /*0460*/  FFMA R2, R3, R13, R2 ;  /* 0x0000000d03027223 */ /* 0x000fe20000000002 */
[----:B-1----:R-:W-:Y:S06]  /*0470*/  @!P0 BRA `(.L_x_6) ;  /* 0x0000000000108947 */ /* 0x002fec0003800000 */
[----:B------:R-:W-:Y:S02]  /*0480*/  MOV R3, R23 ;  /* 0x0000001700037202 */ /* 0x000fe40000000f00 */
[----:B------:R-:W-:-:S07]  /*0490*/  MOV R22, 0x4b0 ;  /* 0x000004b000167802 */ /* 0x000fce0000000f00 */
[----:B------:R-:W-:Y:S05]  /*04a0*/  CALL.REL.NOINC `($__internal_0_$__cuda_sm3x_div_rn_noftz_f32_slowpath) ;  /* 0x0000002000107944 */ /* 0x000fea0003c00000 */
[----:B------:R-:W-:-:S07]  /*04b0*/  MOV R2, R0 ;  /* 0x0000000000027202 */ /* 0x000fce0000000f00 */
.L_x_6:
[----:B------:R-:W-:Y:S05]  /*04c0*/  BSYNC.RECONVERGENT B5 ;  /* 0x0000000000057941 */ /* 0x000fea0003800200 */
.L_x_5:
[----:B------:R-:W2:Y:S04]  /*04d0*/  LDG.E R13, desc[UR8][R18.64+-0x4] ;  /* 0xfffffc08120d7981 */ /* 0x000ea8000c1e1900 */
[----:B------:R-:W2:Y:S01]  /*04e0*/  LDG.E R14, desc[UR8][R16.64] ;  /* 0x00000008100e7981 */ /* 0x000ea2000c1e1900 */
[----:B------:R-:W-:Y:S01]  /*04f0*/  BSSY.RECONVERGENT B5, `(.L_x_7) ;  /* 0x0000021000057945 */ /* 0x000fe20003800200 */
[----:B------:R-:W-:Y:S01]  /*0500*/  FMUL R0, R2, -R2 ;  /* 0x8000000202007220 */ /* 0x000fe20000400000 */
[----:B--2---:R-:W-:-:S13]  /*0510*/  FSETP.GEU.AND P0, PT, R13, R14, PT ;  /* 0x0000000e0d00720b */ /* 0x004fda0003f0e000 */
[----:B------:R-:W-:Y:S05]  /*0520*/  @P0 BRA `(.L_x_8) ;  /* 0x0000000000740947 */ /* 0x000fea0003800000 */
[----:B------:R-:W0:Y:S01]  /*0530*/  LDC R23, c[0x0][0x394] ;  /* 0x0000e500ff177b82 */ /* 0x000e220000000800 */
[----:B------:R-:W-:Y:S01]  /*0540*/  BSSY.RECONVERGENT B6, `(.L_x_9) ;  /* 0x000000e000067945 */ /* 0x000fe20003800200 */
[----:B0-----:R-:W0:Y:S08]  /*0550*/  MUFU.RCP R2, R23 ;  /* 0x0000001700027308 */ /* 0x001e300000001000 */
[----:B------:R-:W1:Y:S01]  /*0560*/  FCHK P0, R0, R23 ;  /* 0x0000001700007302 */ /* 0x000e620000000000 */
[----:B0-----:R-:W-:-:S04]  /*0570*/  FFMA R3, R2, -R23, 1 ;  /* 0x3f80000002037423 */ /* 0x001fc80000000817 */
[----:B------:R-:W-:-:S04]  /*0580*/  FFMA R3, R2, R3, R2 ;  /* 0x0000000302037223 */ /* 0x000fc80000000002 */
[----:B------:R-:W-:-:S04]  /*0590*/  FFMA R2, R0, R3, RZ ;  /* 0x0000000300027223 */ /* 0x000fc800000000ff */
[----:B------:R-:W-:-:S04]  /*05a0*/  FFMA R14, R2, -R23, R0 ;  /* 0x80000017020e7223 */ /* 0x000fc80000000000 */
[----:B------:R-:W-:Y:S01]  /*05b0*/  FFMA R2, R3, R14, R2 ;  /* 0x0000000e03027223 */ /* 0x000fe20000000002 */
[----:B-1----:R-:W-:Y:S06]  /*05c0*/  @!P0 BRA `(.L_x_10) ;  /* 0x0000000000148947 */ /* 0x002fec0003800000 */
[----:B------:R-:W0:Y:S01]  /*05d0*/  LDCU UR4, c[0x0][0x394] ;  /* 0x00007280ff0477ac */ /* 0x000e220008000800 */
[----:B------:R-:W-:Y:S02]  /*05e0*/  MOV R22, 0x610 ;  /* 0x0000061000167802 */ /* 0x000fe40000000f00 */
[----:B0-----:R-:W-:-:S07]  /*05f0*/  MOV R3, UR4 ;  /* 0x0000000400037c02 */ /* 0x001fce0008000f00 */
[----:B------:R-:W-:Y:S05]  /*0600*/  CALL.REL.NOINC `($__internal_0_$__cuda_sm3x_div_rn_noftz_f32_slowpath) ;  /* 0x0000001c00b87944 */ /* 0x000fea0003c00000 */
[----:B------:R-:W-:-:S07]  /*0610*/  MOV R2, R0 ;  /* 0x0000000000027202 */ /* 0x000fce0000000f00 */
.L_x_10:
[----:B------:R-:W-:Y:S05]  /*0620*/  BSYNC.RECONVERGENT B6 ;  /* 0x0000000000067941 */ /* 0x000fea0003800200 */
.L_x_9:
[----:B------:R-:W-:Y:S01]  /*0630*/  HFMA2 R3, -RZ, RZ, 0.96630859375, -0.0022525787353515625 ;  /* 0x3bbb989dff037431 */ /* 0x000fe200000001ff */
[----:B------:R-:W-:-:S04]  /*0640*/  MOV R23, 0x437c0000 ;  /* 0x437c000000177802 */ /* 0x000fc80000000f00 */
[----:B------:R-:W-:-:S04]  /*0650*/  FFMA.SAT R0, R2, R3, 0.5 ;  /* 0x3f00000002007423 */ /* 0x000fc80000002003 */
[----:B------:R-:W-:-:S04]  /*0660*/  FFMA.RM R0, R0, R23, 12582913 ;  /* 0x4b40000100007423 */ /* 0x000fc80000004017 */
[C---:B------:R-:W-:Y:S01]  /*0670*/  FADD R3, R0.reuse, -12583039 ;  /* 0xcb40007f00037421 */ /* 0x040fe20000000000 */
[----:B------:R-:W-:-:S03]  /*0680*/  SHF.L.U32 R0, R0, 0x17, RZ ;  /* 0x0000001700007819 */ /* 0x000fc600000006ff */
[----:B------:R-:W-:-:S04]  /*0690*/  FFMA R3, R2, 1.4426950216293334961, -R3 ;  /* 0x3fb8aa3b02037823 */ /* 0x000fc80000000803 */
[----:B------:R-:W-:-:S06]  /*06a0*/  FFMA R3, R2, 1.925963033500011079e-08, R3 ;  /* 0x32a5706002037823 */ /* 0x000fcc0000000003 */
[----:B------:R-:W0:Y:S02]  /*06b0*/  MUFU.EX2 R3, R3 ;  /* 0x0000000300037308 */ /* 0x000e240000000800 */
[----:B0-----:R-:W-:-:S04]  /*06c0*/  FMUL R0, R0, R3 ;  /* 0x0000000300007220 */ /* 0x001fc80000400000 */
[----:B------:R-:W-:-:S05]  /*06d0*/  FMUL R13, R13, R0 ;  /* 0x000000000d0d7220 */ /* 0x000fca0000400000 */
[----:B------:R0:W-:Y:S04]  /*06e0*/  STG.E desc[UR8][R18.64+-0x4], R13 ;  /* 0xfffffc0d12007986 */ /* 0x0001e8000c101908 */
[----:B------:R0:W5:Y:S02]  /*06f0*/  LDG.E R14, desc[UR8][R16.64] ;  /* 0x00000008100e7981 */ /* 0x000164000c1e1900 */
.L_x_8:
[----:B------:R-:W-:Y:S05]  /*0700*/  BSYNC.RECONVERGENT B5 ;  /* 0x0000000000057941 */ /* 0x000fea0003800200 */
.L_x_7:
[----:B------:R-:W2:Y:S04]  /*0710*/  LDG.E.CONSTANT R0, desc[UR8][R20.64] ;  /* 0x0000000814007981 */ /* 0x000ea8000c1e9900 */
[----:B------:R-:W3:Y:S04]  /*0720*/  LDG.E.CONSTANT R23, desc[UR8][R20.64+0x8] ;  /* 0x0000080814177981 */ /* 0x000ee8000c1e9900 */
[----:B------:R-:W0:Y:S04]  /*0730*/  LDG.E.CONSTANT R3, desc[UR8][R20.64+0x4] ;  /* 0x0000040814037981 */ /* 0x000e28000c1e9900 */
[----:B------:R-:W4:Y:S01]  /*0740*/  LDG.E.CONSTANT R22, desc[UR8][R20.64+0xc] ;  /* 0x00000c0814167981 */ /* 0x000f22000c1e9900 */
[----:B------:R-:W-:Y:S01]  /*0750*/  BSSY.RECONVERGENT B5, `(.L_x_11) ;  /* 0x000001b000057945 */ /* 0x000fe20003800200 */
[----:B--2---:R-:W-:-:S02]  /*0760*/  FMNMX R2, R11, R0, !PT ;  /* 0x000000000b027209 */ /* 0x004fc40007800000 */
[----:B---3--:R-:W-:Y:S01]  /*0770*/  FMNMX R25, R10, R23, PT ;  /* 0x000000170a197209 */ /* 0x008fe20003800000 */
[----:B------:R-:W-:Y:S01]  /*0780*/  FADD R23, -R0, R23 ;  /* 0x0000001700177221 */ /* 0x000fe20000000100 */
[----:B0-----:R-:W-:-:S03]  /*0790*/  FMNMX R13, R12, R3, !PT ;  /* 0x000000030c0d7209 */ /* 0x001fc60007800000 */
[----:B------:R-:W-:Y:S01]  /*07a0*/  FADD R2, -R2, R25 ;  /* 0x0000001902027221 */ /* 0x000fe20000000100 */
[----:B----4-:R-:W-:Y:S01]  /*07b0*/  FMNMX R24, R9, R22, PT ;  /* 0x0000001609187209 */ /* 0x010fe20003800000 */
        /* <DEDUP_REMOVED lines=18> */
[----:B-----5:R-:W-:Y:S05]  /*08e0*/  CALL.REL.NOINC `($__internal_0_$__cuda_sm3x_div_rn_noftz_f32_slowpath) ;  /* 0x0000001c00007944 */ /* 0x020fea0003c00000 */
[----:B------:R-:W-:-:S07]  /*08f0*/  MOV R2, R0 ;  /* 0x0000000000027202 */ /* 0x000fce0000000f00 */
.L_x_12:
[----:B------:R-:W-:Y:S05]  /*0900*/  BSYNC.RECONVERGENT B5 ;  /* 0x0000000000057941 */ /* 0x000fea0003800200 */
.L_x_11:
[----:B------:R-:W2:Y:S01]  /*0910*/  LDG.E R13, desc[UR8][R18.64] ;  /* 0x00000008120d7981 */ /* 0x000ea2000c1e1900 */
[----:B------:R-:W-:Y:S01]  /*0920*/  BSSY.RECONVERGENT B5, `(.L_x_13) ;  /* 0x0000020000057945 */ /* 0x000fe20003800200 */
[----:B--2--5:R-:W-:Y:S01]  /*0930*/  FSETP.GEU.AND P0, PT, R13, R14, PT ;  /* 0x0000000e0d00720b */ /* 0x024fe20003f0e000 */
[----:B------:R-:W-:-:S12]  /*0940*/  FMUL R14, R2, -R2 ;  /* 0x80000002020e7220 */ /* 0x000fd80000400000 */
        /* <DEDUP_REMOVED lines=12> */
[----:B------:R-:W-:Y:S02]  /*0a10*/  MOV R0, R14 ;  /* 0x0000000e00007202 */ /* 0x000fe40000000f00 */
[----:B------:R-:W-:Y:S02]  /*0a20*/  MOV R22, 0xa50 ;  /* 0x00000a5000167802 */ /* 0x000fe40000000f00 */
[----:B0-----:R-:W-:-:S07]  /*0a30*/  MOV R3, UR4 ;  /* 0x0000000400037c02 */ /* 0x001fce0008000f00 */
[----:B------:R-:W-:Y:S05]  /*0a40*/  CALL.REL.NOINC `($__internal_0_$__cuda_sm3x_div_rn_noftz_f32_slowpath) ;  /* 0x0000001800a87944 */ /* 0x000fea0003c00000 */
.L_x_16:
[----:B------:R-:W-:Y:S05]  /*0a50*/  BSYNC.RECONVERGENT B6 ;  /* 0x0000000000067941 */ /* 0x000fea0003800200 */
.L_x_15:
        /* <DEDUP_REMOVED lines=11> */
[----:B------:R0:W-:Y:S02]  /*0b10*/  STG.E desc[UR8][R18.64], R13 ;  /* 0x0000000d12007986 */ /* 0x0001e4000c101908 */
.L_x_14:
[----:B------:R-:W-:Y:S05]  /*0b20*/  BSYNC.RECONVERGENT B5 ;  /* 0x0000000000057941 */ /* 0x000fea0003800200 */
.L_x_13:
[----:B------:R-:W-:Y:S02]  /*0b30*/  IADD3 R20, P0, PT, R20, 0x20, RZ ;  /* 0x0000002014147810 */ /* 0x000fe40007f1e0ff */
[----:B0-----:R-:W-:Y:S02]  /*0b40*/  IADD3 R18, P1, PT, R18, 0x8, RZ ;  /* 0x0000000812127810 */ /* 0x001fe40007f3e0ff */
[----:B------:R-:W-:Y:S02]  /*0b50*/  IADD3.X R21, PT, PT, RZ, R21, RZ, P0, !PT ;  /* 0x00000015ff157210 */ /* 0x000fe400007fe4ff */
[----:B------:R-:W-:Y:S01]  /*0b60*/  IADD3.X R19, PT, PT, RZ, R19, RZ, P1, !PT ;  /* 0x00000013ff137210 */ /* 0x000fe20000ffe4ff */
[----:B------:R-:W-:Y:S08]  /*0b70*/  @P2 BRA `(.L_x_17) ;  /* 0xfffffff400cc2947 */ /* 0x000ff0000383ffff */
[----:B------:R-:W-:Y:S05]  /*0b80*/  BSYNC.RECONVERGENT B4 ;  /* 0x0000000000047941 */ /* 0x000fea0003800200 */
.L_x_4:
[----:B------:R-:W-:-:S07]  /*0b90*/  LOP3.LUT R23, R7, 0x7ffffffe, RZ, 0xc0, !PT ;  /* 0x7ffffffe07177812 */ /* 0x000fce00078ec0ff */
.L_x_3:
[----:B------:R-:W-:Y:S05]  /*0ba0*/  BSYNC.RECONVERGENT B3 ;  /* 0x0000000000037941 */ /* 0x000fea0003800200 */
.L_x_2:
[----:B------:R-:W-:-:S04]  /*0bb0*/  LOP3.LUT R7, R7, 0x1, RZ, 0xc0, !PT ;  /* 0x0000000107077812 */ /* 0x000fc800078ec0ff */
[----:B------:R-:W-:-:S13]  /*0bc0*/  ISETP.NE.U32.AND P0, PT, R7, 0x1, PT ;  /* 0x000000010700780c */ /* 0x000fda0003f05070 */
[----:B------:R-:W-:Y:S05]  /*0bd0*/  @P0 BRA `(.L_x_1) ;  /* 0x0000000400240947 */ /* 0x000fea0003800000 */
[----:B------:R-:W0:Y:S01]  /*0be0*/  LDC.64 R2, c[0x0][0x388] ;  /* 0x0000e200ff027b82 */ /* 0x000e220000000a00 */
[----:B------:R-:W-:-:S05]  /*0bf0*/  SHF.L.U32 R7, R23, 0x2, RZ ;  /* 0x0000000217077819 */ /* 0x000fca00000006ff */
[----:B0-----:R-:W-:-:S05]  /*0c00*/  IMAD.WIDE.U32 R2, R7, 0x4, R2 ;  /* 0x0000000407027825 */ /* 0x001fca00078e0002 */
[----:B------:R-:W2:Y:S04]  /*0c10*/  LDG.E.CONSTANT R0, desc[UR8][R2.64] ;  /* 0x0000000802007981 */ /* 0x000ea8000c1e9900 */
[----:B------:R-:W3:Y:S04]  /*0c20*/  LDG.E.CONSTANT R13, desc[UR8][R2.64+0x8] ;  /* 0x00000808020d7981 */ /* 0x000ee8000c1e9900 */
[----:B------:R-:W4:Y:S04]  /*0c30*/  LDG.E.CONSTANT R7, desc[UR8][R2.64+0x4] ;  /* 0x0000040802077981 */ /* 0x000f28000c1e9900 */
[----:B------:R-:W5:Y:S01]  /*0c40*/  LDG.E.CONSTANT R14, desc[UR8][R2.64+0xc] ;  /* 0x00000c08020e7981 */ /* 0x000f62000c1e9900 */
[----:B------:R-:W-:Y:S01]  /*0c50*/  BSSY.RECONVERGENT B3, `(.L_x_18) ;  /* 0x000001b000037945 */ /* 0x000fe20003800200 */
[----:B--2---:R-:W-:-:S02]  /*0c60*/  FMNMX R11, R11, R0, !PT ;  /* 0x000000000b0b7209 */ /* 0x004fc40007800000 */
        /* <DEDUP_REMOVED lines=25> */
.L_x_19:
[----:B------:R-:W-:Y:S05]  /*0e00*/  BSYNC.RECONVERGENT B3 ;  /* 0x0000000000037941 */ /* 0x000fea0003800200 */
.L_x_18:
[----:B------:R-:W0:Y:S01]  /*0e10*/  LDC.64 R8, c[0x0][0x380] ;  /* 0x0000e000ff087b82 */ /* 0x000e220000000a00 */
[----:B------:R-:W2:Y:S01]  /*0e20*/  LDG.E R16, desc[UR8][R16.64] ;  /* 0x0000000810107981 */ /* 0x000ea2000c1e1900 */
[----:B0-----:R-:W-:-:S05]  /*0e30*/  IMAD.WIDE.U32 R8, R23, 0x4, R8 ;  /* 0x0000000417087825 */ /* 0x001fca00078e0008 */
        /* <DEDUP_REMOVED lines=20> */
.L_x_23:
[----:B------:R-:W-:Y:S05]  /*0f80*/  BSYNC.RECONVERGENT B4 ;  /* 0x0000000000047941 */ /* 0x000fea0003800200 */
.L_x_22:
        /* <DEDUP_REMOVED lines=12> */
.L_x_21:
[----:B------:R-:W-:Y:S05]  /*1050*/  BSYNC.RECONVERGENT B3 ;  /* 0x0000000000037941 */ /* 0x000fea0003800200 */
.L_x_20:
[----:B------:R-:W-:-:S07]  /*1060*/  IADD3 R23, PT, PT, R23, 0x1, RZ ;  /* 0x0000000117177810 */ /* 0x000fce0007ffe0ff */
.L_x_1:
[----:B------:R-:W-:Y:S05]  /*1070*/  BSYNC.RECONVERGENT B0 ;  /* 0x0000000000007941 */ /* 0x000fea0003800200 */
.L_x_0:
[----:B------:R-:W1:Y:S01]  /*1080*/  LDCU UR4, c[0x0][0x390] ;  /* 0x00007200ff0477ac */ /* 0x000e620008000800 */
[----:B------:R-:W2:Y:S01]  /*1090*/  LDC.64 R10, c[0x0][0x380] ;  /* 0x0000e000ff0a7b82 */ /* 0x000ea20000000a00 */
[----:B------:R-:W-:Y:S01]  /*10a0*/  BSSY.RECONVERGENT B0, `(.L_x_24) ;  /* 0x0000056000007945 */ /* 0x000fe20003800200 */
[----:B-1----:R-:W-:Y:S01]  /*10b0*/  ISETP.GE.AND P0, PT, R23, UR4, PT ;  /* 0x0000000417007c0c */ /* 0x002fe2000bf06270 */
[----:B--2---:R-:W-:-:S12]  /*10c0*/  IMAD.WIDE R10, R6, 0x4, R10 ;  /* 0x00000004060a7825 */ /* 0x004fd800078e020a */
[----:B------:R-:W-:Y:S05]  /*10d0*/  @P0 BRA `(.L_x_25) ;  /* 0x0000000400480947 */ /* 0x000fea0003800000 */
[----:B------:R-:W-:Y:S01]  /*10e0*/  ISETP.NE.AND P0, PT, R23, R6, PT ;  /* 0x000000061700720c */ /* 0x000fe20003f05270 */
[----:B------:R-:W-:-:S12]  /*10f0*/  BSSY.RECONVERGENT B3, `(.L_x_26) ;  /* 0x000004f000037945 */ /* 0x000fd80003800200 */
[----:B------:R-:W-:Y:S05]  /*1100*/  @!P0 BRA `(.L_x_27) ;  /* 0x0000000400348947 */ /* 0x000fea0003800000 */
[----:B------:R-:W1:Y:S01]  /*1110*/  LDC.64 R2, c[0x0][0x388] ;  /* 0x0000e200ff027b82 */ /* 0x000e620000000a00 */
[----:B0-----:R-:W-:Y:S01]  /*1120*/  SHF.L.U32 R7, R23, 0x2, RZ ;  /* 0x0000000217077819 */ /* 0x001fe200000006ff */
[----:B------:R-:W2:Y:S04]  /*1130*/  LDG.E.CONSTANT R6, desc[UR8][R4.64] ;  /* 0x0000000804067981 */ /* 0x000ea8000c1e9900 */
[----:B------:R-:W2:Y:S04]  /*1140*/  LDG.E.CONSTANT R13, desc[UR8][R4.64+0x8] ;  /* 0x00000808040d7981 */ /* 0x000ea8000c1e9900 */
[----:B------:R-:W3:Y:S04]  /*1150*/  LDG.E.CONSTANT R8, desc[UR8][R4.64+0x4] ;  /* 0x0000040804087981 */ /* 0x000ee8000c1e9900 */
[----:B------:R-:W4:Y:S01]  /*1160*/  LDG.E.CONSTANT R17, desc[UR8][R4.64+0xc] ;  /* 0x00000c0804117981 */ /* 0x000f22000c1e9900 */
[----:B-1----:R-:W-:-:S05]  /*1170*/  IMAD.WIDE.U32 R2, R7, 0x4, R2 ;  /* 0x0000000407027825 */ /* 0x002fca00078e0002 */
[----:B------:R-:W5:Y:S04]  /*1180*/  LDG.E.CONSTANT R7, desc[UR8][R2.64] ;  /* 0x0000000802077981 */ /* 0x000f68000c1e9900 */
[----:B------:R-:W3:Y:S04]  /*1190*/  LDG.E.CONSTANT R9, desc[UR8][R2.64+0x4] ;  /* 0x0000040802097981 */ /* 0x000ee8000c1e9900 */
[----:B------:R-:W4:Y:S04]  /*11a0*/  LDG.E.CONSTANT R14, desc[UR8][R2.64+0x8] ;  /* 0x00000808020e7981 */ /* 0x000f28000c1e9900 */
[----:B------:R2:W4:Y:S01]  /*11b0*/  LDG.E.CONSTANT R16, desc[UR8][R2.64+0xc] ;  /* 0x00000c0802107981 */ /* 0x000522000c1e9900 */
[----:B------:R-:W-:Y:S01]  /*11c0*/  BSSY.RECONVERGENT B4, `(.L_x_28) ;  /* 0x000001e000047945 */ /* 0x000fe20003800200 */
[C---:B--2---:R-:W-:Y:S01]  /*11d0*/  FADD R3, -R6.reuse, R13 ;  /* 0x0000000d06037221 */ /* 0x044fe20000000100 */
[----:B-----5:R-:W-:-:S02]  /*11e0*/  FMNMX R0, R6, R7, !PT ;  /* 0x0000000706007209 */ /* 0x020fc40007800000 */
[----:B---3--:R-:W-:Y:S02]  /*11f0*/  FMNMX R12, R8, R9, !PT ;  /* 0x00000009080c7209 */ /* 0x008fe40007800000 */
[----:B----4-:R-:W-:Y:S02]  /*1200*/  FMNMX R15, R13, R14, PT ;  /* 0x0000000e0d0f7209 */ /* 0x010fe40003800000 */
[----:B------:R-:W-:-:S03]  /*1210*/  FMNMX R19, R17, R16, PT ;  /* 0x0000001011137209 */ /* 0x000fc60003800000 */
[----:B------:R-:W-:Y:S01]  /*1220*/  FADD R15, -R0, R15 ;  /* 0x0000000f000f7221 */ /* 0x000fe20000000100 */
[----:B------:R-:W-:Y:S01]  /*1230*/  FADD R7, -R7, R14 ;  /* 0x0000000e07077221 */ /* 0x000fe20000000100 */
[----:B------:R-:W-:Y:S01]  /*1240*/  FADD R16, -R9, R16 ;  /* 0x0000001009107221 */ /* 0x000fe20000000100 */
[----:B------:R-:W-:Y:S01]  /*1250*/  FADD R12, -R12, R19 ;  /* 0x000000130c0c7221 */ /* 0x000fe20000000100 */
[----:B------:R-:W-:Y:S02]  /*1260*/  FADD R8, -R8, R17 ;  /* 0x0000001108087221 */ /* 0x000fe40000000100 */
[----:B------:R-:W-:Y:S01]  /*1270*/  FMUL R0, R7, R16 ;  /* 0x0000001007007220 */ /* 0x000fe20000400000 */
[----:B------:R-:W-:Y:S02]  /*1280*/  FMNMX R15, RZ, R15, !PT ;  /* 0x0000000fff0f7209 */ /* 0x000fe40007800000 */
[----:B------:R-:W-:Y:S01]  /*1290*/  FMNMX R12, RZ, R12, !PT ;  /* 0x0000000cff0c7209 */ /* 0x000fe20007800000 */
[----:B------:R-:W-:-:S04]  /*12a0*/  FFMA R3, R3, R8, R0 ;  /* 0x0000000803037223 */ /* 0x000fc80000000000 */
        /* <DEDUP_REMOVED lines=15> */
.L_x_29:
[----:B------:R-:W-:Y:S05]  /*13a0*/  BSYNC.RECONVERGENT B4 ;  /* 0x0000000000047941 */ /* 0x000fea0003800200 */
.L_x_28:
[----:B------:R-:W0:Y:S01]  /*13b0*/  LDC.64 R8, c[0x0][0x380] ;  /* 0x0000e000ff087b82 */ /* 0x000e220000000a00 */
[----:B------:R-:W2:Y:S01]  /*13c0*/  LDG.E R3, desc[UR8][R10.64] ;  /* 0x000000080a037981 */ /* 0x000ea2000c1e1900 */
[----:B0-----:R-:W-:-:S05]  /*13d0*/  IMAD.WIDE.U32 R8, R23, 0x4, R8 ;  /* 0x0000000417087825 */ /* 0x001fca00078e0008 */
[----:B------:R-:W2:Y:S01]  /*13e0*/  LDG.E R6, desc[UR8][R8.64] ;  /* 0x0000000808067981 */ /* 0x000ea2000c1e1900 */
        /* <DEDUP_REMOVED lines=18> */
.L_x_31:
[----:B------:R-:W-:Y:S05]  /*1510*/  BSYNC.RECONVERGENT B4 ;  /* 0x0000000000047941 */ /* 0x000fea0003800200 */
.L_x_30:
        /* <DEDUP_REMOVED lines=12> */
.L_x_27:
[----:B------:R-:W-:Y:S05]  /*15e0*/  BSYNC.RECONVERGENT B3 ;  /* 0x0000000000037941 */ /* 0x000fea0003800200 */
.L_x_26:
[----:B------:R-:W-:-:S07]  /*15f0*/  IADD3 R23, PT, PT, R23, 0x1, RZ ;  /* 0x0000000117177810 */ /* 0x000fce0007ffe0ff */
.L_x_25:
[----:B------:R-:W-:Y:S05]  /*1600*/  BSYNC.RECONVERGENT B0 ;  /* 0x0000000000007941 */ /* 0x000fea0003800200 */
.L_x_24:
[----:B------:R-:W2:Y:S02]  /*1610*/  LDCU UR4, c[0x0][0x390] ;  /* 0x00007200ff0477ac */ /* 0x000ea40008000800 */
[----:B--2---:R-:W-:-:S13]  /*1620*/  ISETP.GE.AND P0, PT, R23, UR4, PT ;  /* 0x0000000417007c0c */ /* 0x004fda000bf06270 */
[----:B------:R-:W-:Y:S05]  /*1630*/  @P0 EXIT ;  /* 0x000000000000094d */ /* 0x000fea0003800000 */
[----:B------:R-:W0:Y:S04]  /*1640*/  LDG.E.CONSTANT R20, desc[UR8][R4.64] ;  /* 0x0000000804147981 */ /* 0x000e28000c1e9900 */
[----:B------:R-:W2:Y:S04]  /*1650*/  LDG.E.CONSTANT R21, desc[UR8][R4.64+0x4] ;  /* 0x0000040804157981 */ /* 0x000ea8000c1e9900 */
[----:B------:R-:W0:Y:S04]  /*1660*/  LDG.E.CONSTANT R19, desc[UR8][R4.64+0x8] ;  /* 0x0000080804137981 */ /* 0x000e28000c1e9900 */
[----:B------:R-:W2:Y:S01]  /*1670*/  LDG.E.CONSTANT R18, desc[UR8][R4.64+0xc] ;  /* 0x00000c0804127981 */ /* 0x000ea2000c1e9900 */
[C---:B------:R-:W-:Y:S01]  /*1680*/  IADD3 R0, PT, PT, -R23.reuse, UR4, RZ ;  /* 0x0000000417007c10 */ /* 0x040fe2000fffe1ff */
[----:B------:R-:W-:Y:S01]  /*1690*/  BSSY.RECONVERGENT B0, `(.L_x_32) ;  /* 0x000004f000007945 */ /* 0x000fe20003800200 */
[----:B------:R-:W-:-:S02]  /*16a0*/  IADD3 R6, PT, PT, R23, 0x1, RZ ;  /* 0x0000000117067810 */ /* 0x000fc40007ffe0ff */
[----:B------:R-:W-:-:S04]  /*16b0*/  LOP3.LUT R0, R0, 0x1, RZ, 0xc0, !PT ;  /* 0x0000000100007812 */ /* 0x000fc800078ec0ff */
[----:B------:R-:W-:Y:S01]  /*16c0*/  ISETP.NE.U32.AND P0, PT, R0, 0x1, PT ;  /* 0x000000010000780c */ /* 0x000fe20003f05070 */
[----:B01----:R-:W-:Y:S01]  /*16d0*/  FADD R9, -R20, R19 ;  /* 0x0000001314097221 */ /* 0x003fe20000000100 */
[----:B--2---:R-:W-:-:S04]  /*16e0*/  FADD R0, -R21, R18 ;  /* 0x0000001215007221 */ /* 0x004fc80000000100 */
[----:B------:R-:W-:-:S07]  /*16f0*/  FMUL R9, R9, R0 ;  /* 0x0000000009097220 */ /* 0x000fce0000400000 */
        /* <DEDUP_REMOVED lines=10> */
[----:B---3--:R-:W-:Y:S02]  /*17a0*/  FMNMX R7, R21, R4, !PT ;  /* 0x0000000415077209 */ /* 0x008fe40007800000 */
[----:B----4-:R-:W-:Y:S01]  /*17b0*/  FMNMX R13, R19, R8, PT ;  /* 0x00000008130d7209 */ /* 0x010fe20003800000 */
[----:B------:R-:W-:Y:S01]  /*17c0*/  FADD R8, -R5, R8 ;  /* 0x0000000805087221 */ /* 0x000fe20000000100 */
[----:B-----5:R-:W-:-:S03]  /*17d0*/  FMNMX R12, R18, R15, PT ;  /* 0x0000000f120c7209 */ /* 0x020fc60003800000 */
[----:B------:R-:W-:Y:S01]  /*17e0*/  FADD R0, -R0, R13 ;  /* 0x0000000d00007221 */ /* 0x000fe20000000100 */
[----:B------:R-:W-:Y:S01]  /*17f0*/  FADD R4, -R4, R15 ;  /* 0x0000000f04047221 */ /* 0x000fe20000000100 */
[----:B------:R-:W-:-:S03]  /*1800*/  FADD R7, -R7, R12 ;  /* 0x0000000c07077221 */ /* 0x000fc60000000100 */
[----:B------:R-:W-:Y:S01]  /*1810*/  FMNMX R0, RZ, R0, !PT ;  /* 0x00000000ff007209 */ /* 0x000fe20007800000 */
[----:B------:R-:W-:Y:S01]  /*1820*/  FFMA R3, R8, R4, R9 ;  /* 0x0000000408037223 */ /* 0x000fe20000000009 */
[----:B------:R-:W-:-:S05]  /*1830*/  FMNMX R7, RZ, R7, !PT ;  /* 0x00000007ff077209 */ /* 0x000fca0007800000 */
[----:B------:R-:W-:-:S04]  /*1840*/  FMUL R0, R0, R7 ;  /* 0x0000000700007220 */ /* 0x000fc80000400000 */
[----:B------:R-:W-:-:S04]  /*1850*/  FADD R2, R3, -R0 ;  /* 0x8000000003027221 */ /* 0x000fc80000000000 */
        /* <DEDUP_REMOVED lines=13> */
.L_x_35:
[----:B------:R-:W-:Y:S05]  /*1930*/  BSYNC.RECONVERGENT B3 ;  /* 0x0000000000037941 */ /* 0x000fea0003800200 */
.L_x_34:
[----:B------:R-:W0:Y:S01]  /*1940*/  LDC.64 R12, c[0x0][0x380] ;  /* 0x0000e000ff0c7b82 */ /* 0x000e220000000a00 */
[----:B------:R-:W2:Y:S01]  /*1950*/  LDG.E R3, desc[UR8][R10.64] ;  /* 0x000000080a037981 */ /* 0x000ea2000c1e1900 */
[----:B0-----:R-:W-:-:S05]  /*1960*/  IMAD.WIDE.U32 R12, R23, 0x4, R12 ;  /* 0x00000004170c7825 */ /* 0x001fca00078e000c */
[----:B------:R-:W2:Y:S01]  /*1970*/  LDG.E R4, desc[UR8][R12.64] ;  /* 0x000000080c047981 */ /* 0x000ea2000c1e1900 */
[----:B------:R-:W-:Y:S01]  /*1980*/  FMUL R8, R2, -R2 ;  /* 0x8000000202087220 */ /* 0x000fe20000400000 */
[----:B------:R-:W-:Y:S02]  /*1990*/  MOV R23, R6 ;  /* 0x0000000600177202 */ /* 0x000fe40000000f00 */
        /* <DEDUP_REMOVED lines=17> */
.L_x_37:
[----:B------:R-:W-:Y:S05]  /*1ab0*/  BSYNC.RECONVERGENT B3 ;  /* 0x0000000000037941 */ /* 0x000fea0003800200 */
.L_x_36:
        /* <DEDUP_REMOVED lines=12> */
.L_x_33:
[----:B------:R-:W-:Y:S05]  /*1b80*/  BSYNC.RECONVERGENT B0 ;  /* 0x0000000000007941 */ /* 0x000fea0003800200 */
.L_x_32:
[----:B------:R-:W1:Y:S02]  /*1b90*/  LDCU UR4, c[0x0][0x390] ;  /* 0x00007200ff0477ac */ /* 0x000e640008000800 */
[----:B-1----:R-:W-:-:S13]  /*1ba0*/  ISETP.NE.AND P0, PT, R6, UR4, PT ;  /* 0x0000000406007c0c */ /* 0x002fda000bf05270 */
[----:B------:R-:W-:Y:S05]  /*1bb0*/  @!P0 EXIT ;  /* 0x000000000000894d */ /* 0x000fea0003800000 */
[----:B------:R-:W1:Y:S01]  /*1bc0*/  LDC R8, c[0x0][0x394] ;  /* 0x0000e500ff087b82 */ /* 0x000e620000000800 */
[C---:B------:R-:W-:Y:S02]  /*1bd0*/  IADD3 R7, PT, PT, R23.reuse, -UR4, RZ ;  /* 0x8000000417077c10 */ /* 0x040fe4000fffe0ff */
[----:B------:R-:W-:-:S05]  /*1be0*/  SHF.L.U32 R6, R23, 0x2, RZ ;  /* 0x0000000217067819 */ /* 0x000fca00000006ff */
[----:B0-----:R-:W0:Y:S02]  /*1bf0*/  LDC.64 R12, c[0x0][0x380] ;  /* 0x0000e000ff0c7b82 */ /* 0x001e240000000a00 */
.L_x_50:
[----:B------:R-:W2:Y:S02]  /*1c00*/  LDC.64 R14, c[0x0][0x388] ;  /* 0x0000e200ff0e7b82 */ /* 0x000ea40000000a00 */
[----:B--2---:R-:W-:-:S05]  /*1c10*/  IMAD.WIDE.U32 R2, R6, 0x4, R14 ;  /* 0x0000000406027825 */ /* 0x004fca00078e000e */
[----:B0-----:R-:W2:Y:S04]  /*1c20*/  LDG.E.CONSTANT R5, desc[UR8][R2.64] ;  /* 0x0000000802057981 */ /* 0x001ea8000c1e9900 */
[----:B------:R-:W3:Y:S04]  /*1c30*/  LDG.E.CONSTANT R4, desc[UR8][R2.64+0x4] ;  /* 0x0000040802047981 */ /* 0x000ee8000c1e9900 */
[----:B------:R-:W4:Y:S04]  /*1c40*/  LDG.E.CONSTANT R22, desc[UR8][R2.64+0x8] ;  /* 0x0000080802167981 */ /* 0x000f28000c1e9900 */
[----:B------:R-:W5:Y:S01]  /*1c50*/  LDG.E.CONSTANT R25, desc[UR8][R2.64+0xc] ;  /* 0x00000c0802197981 */ /* 0x000f62000c1e9900 */
[----:B------:R-:W-:Y:S01]  /*1c60*/  IADD3 R7, PT, PT, R7, 0x2, RZ ;  /* 0x0000000207077810 */ /* 0x000fe20007ffe0ff */
[----:B------:R-:W-:Y:S03]  /*1c70*/  BSSY.RECONVERGENT B0, `(.L_x_38) ;  /* 0x000001c000007945 */ /* 0x000fe60003800200 */
[----:B------:R-:W-:-:S02]  /*1c80*/  ISETP.NE.AND P2, PT, R7, RZ, PT ;  /* 0x000000ff0700720c */ /* 0x000fc40003f45270 */
[----:B--2---:R-:W-:Y:S02]  /*1c90*/  FMNMX R0, R20, R5, !PT ;  /* 0x0000000514007209 */ /* 0x004fe40007800000 */
        /* <DEDUP_REMOVED lines=11> */
[----:B------:R-:W-:-:S04]  /*1d50*/  FADD R3, -R0, R3 ;  /* 0x0000000300037221 */ /* 0x000fc80000000100 */
[----:B------:R-:W-:-:S04]  /*1d60*/  FADD R5, R3, 9.9999999747524270788e-07 ;  /* 0x358637bd03057421 */ /* 0x000fc80000000000 */
[----:B------:R-:W2:Y:S08]  /*1d70*/  MUFU.RCP R2, R5 ;  /* 0x0000000500027308 */ /* 0x000eb00000001000 */
[----:B------:R-:W3:Y:S01]  /*1d80*/  FCHK P0, R0, R5 ;  /* 0x0000000500007302 */ /* 0x000ee20000000000 */
[----:B--2---:R-:W-:-:S04]  /*1d90*/  FFMA R3, -R5, R2, 1 ;  /* 0x3f80000005037423 */ /* 0x004fc80000000102 */
[----:B------:R-:W-:-:S04]  /*1da0*/  FFMA R3, R2, R3, R2 ;  /* 0x0000000302037223 */ /* 0x000fc80000000002 */
[----:B------:R-:W-:-:S04]  /*1db0*/  FFMA R2, R0, R3, RZ ;  /* 0x0000000300027223 */ /* 0x000fc800000000ff */
[----:B------:R-:W-:-:S04]  /*1dc0*/  FFMA R4, -R5, R2, R0 ;  /* 0x0000000205047223 */ /* 0x000fc80000000100 */
[----:B------:R-:W-:Y:S01]  /*1dd0*/  FFMA R2, R3, R4, R2 ;  /* 0x0000000403027223 */ /* 0x000fe20000000002 */
[----:B---3--:R-:W-:Y:S06]  /*1de0*/  @!P0 BRA `(.L_x_39) ;  /* 0x0000000000108947 */ /* 0x008fec0003800000 */
[----:B------:R-:W-:Y:S02]  /*1df0*/  MOV R3, R5 ;  /* 0x0000000500037202 */ /* 0x000fe40000000f00 */
[----:B------:R-:W-:-:S07]  /*1e00*/  MOV R22, 0x1e20 ;  /* 0x00001e2000167802 */ /* 0x000fce0000000f00 */
[----:B01----:R-:W-:Y:S05]  /*1e10*/  CALL.REL.NOINC `($__internal_0_$__cuda_sm3x_div_rn_noftz_f32_slowpath) ;  /* 0x0000000400b47944 */ /* 0x003fea0003c00000 */
[----:B------:R-:W-:-:S07]  /*1e20*/  MOV R2, R0 ;  /* 0x0000000000027202 */ /* 0x000fce0000000f00 */
.L_x_39:
[----:B------:R-:W-:Y:S05]  /*1e30*/  BSYNC.RECONVERGENT B0 ;  /* 0x0000000000007941 */ /* 0x000fea0003800200 */
.L_x_38:
[----:B0-----:R-:W-:Y:S01]  /*1e40*/  IMAD.WIDE.U32 R16, R23, 0x4, R12 ;  /* 0x0000000417107825 */ /* 0x001fe200078e000c */
[----:B------:R-:W2:Y:S04]  /*1e50*/  LDG.E R5, desc[UR8][R10.64] ;  /* 0x000000080a057981 */ /* 0x000ea8000c1e1900 */
[----:B------:R-:W2:Y:S01]  /*1e60*/  LDG.E R4, desc[UR8][R16.64] ;  /* 0x0000000810047981 */ /* 0x000ea2000c1e1900 */
[----:B------:R-:W-:Y:S01]  /*1e70*/  BSSY.RECONVERGENT B0, `(.L_x_40) ;  /* 0x0000020000007945 */ /* 0x000fe20003800200 */
[----:B------:R-:W-:Y:S01]  /*1e80*/  FMUL R22, R2, -R2 ;  /* 0x8000000202167220 */ /* 0x000fe20000400000 */
[----:B--2---:R-:W-:-:S13]  /*1e90*/  FSETP.GEU.AND P0, PT, R4, R5, PT ;  /* 0x000000050400720b */ /* 0x004fda0003f0e000 */
[----:B------:R-:W-:Y:S05]  /*1ea0*/  @P0 BRA `(.L_x_41) ;  /* 0x0000000000700947 */ /* 0x000fea0003800000 */
[----:B-1----:R-:W0:Y:S01]  /*1eb0*/  MUFU.RCP R3, R8 ;  /* 0x0000000800037308 */ /* 0x002e220000001000 */
[----:B------:R-:W-:Y:S07]  /*1ec0*/  BSSY.RECONVERGENT B3, `(.L_x_42) ;  /* 0x000000d000037945 */ /* 0x000fee0003800200 */
        /* <DEDUP_REMOVED lines=12> */
.L_x_43:
[----:B------:R-:W-:Y:S05]  /*1f90*/  BSYNC.RECONVERGENT B3 ;  /* 0x0000000000037941 */ /* 0x000fea0003800200 */
.L_x_42:
        /* <DEDUP_REMOVED lines=13> */
.L_x_41:
[----:B------:R-:W-:Y:S05]  /*2070*/  BSYNC.RECONVERGENT B0 ;  /* 0x0000000000007941 */ /* 0x000fea0003800200 */
.L_x_40:
[----:B------:R-:W-:-:S05]  /*2080*/  IADD3 R3, PT, PT, R6, 0x4, RZ ;  /* 0x0000000406037810 */ /* 0x000fca0007ffe0ff */
[----:B------:R-:W-:-:S05]  /*2090*/  IMAD.WIDE.U32 R14, R3, 0x4, R14 ;  /* 0x00000004030e7825 */ /* 0x000fca00078e000e */
[----:B------:R-:W2:Y:S04]  /*20a0*/  LDG.E.CONSTANT R3, desc[UR8][R14.64] ;  /* 0x000000080e037981 */ /* 0x000ea8000c1e9900 */
[----:B------:R-:W3:Y:S04]  /*20b0*/  LDG.E.CONSTANT R2, desc[UR8][R14.64+0x4] ;  /* 0x000004080e027981 */ /* 0x000ee8000c1e9900 */
[----:B------:R-:W0:Y:S04]  /*20c0*/  LDG.E.CONSTANT R22, desc[UR8][R14.64+0x8] ;  /* 0x000008080e167981 */ /* 0x000e28000c1e9900 */
[----:B------:R-:W4:Y:S01]  /*20d0*/  LDG.E.CONSTANT R27, desc[UR8][R14.64+0xc] ;  /* 0x00000c080e1b7981 */ /* 0x000f22000c1e9900 */
[----:B------:R-:W-:Y:S01]  /*20e0*/  BSSY.RECONVERGENT B0, `(.L_x_44) ;  /* 0x000001b000007945 */ /* 0x000fe20003800200 */
[----:B--2---:R-:W-:-:S02]  /*20f0*/  FMNMX R0, R20, R3, !PT ;  /* 0x0000000314007209 */ /* 0x004fc40007800000 */
[----:B---3--:R-:W-:Y:S02]  /*2100*/  FMNMX R4, R21, R2, !PT ;  /* 0x0000000215047209 */ /* 0x008fe40007800000 */
[----:B0-----:R-:W-:Y:S01]  /*2110*/  FMNMX R25, R19, R22, PT ;  /* 0x0000001613197209 */ /* 0x001fe20003800000 */
[----:B------:R-:W-:Y:S01]  /*2120*/  FADD R22, -R3, R22 ;  /* 0x0000001603167221 */ /* 0x000fe20000000100 */
[----:B----4-:R-:W-:-:S03]  /*2130*/  FMNMX R29, R18, R27, PT ;  /* 0x0000001b121d7209 */ /* 0x010fc60003800000 */
        /* <DEDUP_REMOVED lines=9> */
[----:B------:R-:W0:Y:S08]  /*21d0*/  MUFU.RCP R2, R15 ;  /* 0x0000000f00027308 */ /* 0x000e300000001000 */
[----:B------:R-:W2:Y:S01]  /*21e0*/  FCHK P0, R0, R15 ;  /* 0x0000000f00007302 */ /* 0x000ea20000000000 */
[----:B0-----:R-:W-:-:S04]  /*21f0*/  FFMA R3, -R15, R2, 1 ;  /* 0x3f8000000f037423 */ /* 0x001fc80000000102 */
[----:B------:R-:W-:-:S04]  /*2200*/  FFMA R3, R2, R3, R2 ;  /* 0x0000000302037223 */ /* 0x000fc80000000002 */
[----:B------:R-:W-:-:S04]  /*2210*/  FFMA R2, R0, R3, RZ ;  /* 0x0000000300027223 */ /* 0x000fc800000000ff */
[----:B------:R-:W-:-:S04]  /*2220*/  FFMA R4, -R15, R2, R0 ;  /* 0x000000020f047223 */ /* 0x000fc80000000100 */
[----:B------:R-:W-:Y:S01]  /*2230*/  FFMA R2, R3, R4, R2 ;  /* 0x0000000403027223 */ /* 0x000fe20000000002 */
[----:B--2---:R-:W-:Y:S06]  /*2240*/  @!P0 BRA `(.L_x_45) ;  /* 0x0000000000108947 */ /* 0x004fec0003800000 */
[----:B------:R-:W-:Y:S02]  /*2250*/  MOV R3, R15 ;  /* 0x0000000f00037202 */ /* 0x000fe40000000f00 */
[----:B------:R-:W-:-:S07]  /*2260*/  MOV R22, 0x2280 ;  /* 0x0000228000167802 */ /* 0x000fce0000000f00 */
[----:B-1---5:R-:W-:Y:S05]  /*2270*/  CALL.REL.NOINC `($__internal_0_$__cuda_sm3x_div_rn_noftz_f32_slowpath) ;  /* 0x00000000009c7944 */ /* 0x022fea0003c00000 */
[----:B------:R-:W-:-:S07]  /*2280*/  MOV R2, R0 ;  /* 0x0000000000027202 */ /* 0x000fce0000000f00 */
.L_x_45:
[----:B------:R-:W-:Y:S05]  /*2290*/  BSYNC.RECONVERGENT B0 ;  /* 0x0000000000007941 */ /* 0x000fea0003800200 */
.L_x_44:
[----:B------:R-:W2:Y:S01]  /*22a0*/  LDG.E R4, desc[UR8][R16.64+0x4] ;  /* 0x0000040810047981 */ /* 0x000ea2000c1e1900 */
[----:B------:R-:W-:Y:S01]  /*22b0*/  BSSY.RECONVERGENT B0, `(.L_x_46) ;  /* 0x000001f000007945 */ /* 0x000fe20003800200 */
[----:B--2--5:R-:W-:Y:S01]  /*22c0*/  FSETP.GEU.AND P0, PT, R4, R5, PT ;  /* 0x000000050400720b */ /* 0x024fe20003f0e000 */
[----:B------:R-:W-:-:S12]  /*22d0*/  FMUL R5, R2, -R2 ;  /* 0x8000000202057220 */ /* 0x000fd80000400000 */
        /* <DEDUP_REMOVED lines=15> */
.L_x_49:
[----:B------:R-:W-:Y:S05]  /*23d0*/  BSYNC.RECONVERGENT B3 ;  /* 0x0000000000037941 */ /* 0x000fea0003800200 */
.L_x_48:
        /* <DEDUP_REMOVED lines=12> */
.L_x_47:
[----:B------:R-:W-:Y:S05]  /*24a0*/  BSYNC.RECONVERGENT B0 ;  /* 0x0000000000007941 */ /* 0x000fea0003800200 */
.L_x_46:
[----:B------:R-:W-:Y:S02]  /*24b0*/  IADD3 R23, PT, PT, R23, 0x2, RZ ;  /* 0x0000000217177810 */ /* 0x000fe40007ffe0ff */
[----:B------:R-:W-:Y:S01]  /*24c0*/  IADD3 R6, PT, PT, R6, 0x8, RZ ;  /* 0x0000000806067810 */ /* 0x000fe20007ffe0ff */
[----:B------:R-:W-:Y:S06]  /*24d0*/  @P2 BRA `(.L_x_50) ;  /* 0xfffffff400c82947 */ /* 0x000fec000383ffff */
[----:B------:R-:W-:Y:S05]  /*24e0*/  EXIT ;  /* 0x000000000000794d */ /* 0x000fea0003800000 */
        .weak           $__internal_0_$__cuda_sm3x_div_rn_noftz_f32_slowpath
        .type           $__internal_0_$__cuda_sm3x_div_rn_noftz_f32_slowpath,@function
        .size           $__internal_0_$__cuda_sm3x_div_rn_noftz_f32_slowpath,(.L_x_144 - $__internal_0_$__cuda_sm3x_div_rn_noftz_f32_slowpath)
$__internal_0_$__cuda_sm3x_div_rn_noftz_f32_slowpath:
[----:B------:R-:W-:Y:S01]  /*24f0*/  SHF.R.U32.HI R2, RZ, 0x17, R3 ;  /* 0x00000017ff027819 */ /* 0x000fe20000011603 */
[----:B------:R-:W-:Y:S01]  /*2500*/  BSSY.RECONVERGENT B1, `(.L_x_51) ;  /* 0x0000062000017945 */ /* 0x000fe20003800200 */
[----:B------:R-:W-:Y:S02]  /*2510*/  SHF.R.U32.HI R25, RZ, 0x17, R0 ;  /* 0x00000017ff197819 */ /* 0x000fe40000011600 */
[----:B------:R-:W-:Y:S02]  /*2520*/  LOP3.LUT R2, R2, 0xff, RZ, 0xc0, !PT ;  /* 0x000000ff02027812 */ /* 0x000fe400078ec0ff */
[----:B------:R-:W-:Y:S02]  /*2530*/  LOP3.LUT R25, R25, 0xff, RZ, 0xc0, !PT ;  /* 0x000000ff19197812 */ /* 0x000fe400078ec0ff */
[----:B------:R-:W-:Y:S02]  /*2540*/  IADD3 R26, PT, PT, R2, -0x1, RZ ;  /* 0xffffffff021a7810 */ /* 0x000fe40007ffe0ff */
[----:B------:R-:W-:-:S02]  /*2550*/  IADD3 R27, PT, PT, R25, -0x1, RZ ;  /* 0xffffffff191b7810 */ /* 0x000fc40007ffe0ff */
[----:B------:R-:W-:-:S04]  /*2560*/  ISETP.GT.U32.AND P0, PT, R26, 0xfd, PT ;  /* 0x000000fd1a00780c */ /* 0x000fc80003f04070 */
[----:B------:R-:W-:-:S13]  /*2570*/  ISETP.GT.U32.OR P0, PT, R27, 0xfd, P0 ;  /* 0x000000fd1b00780c */ /* 0x000fda0000704470 */
[----:B------:R-:W-:Y:S01]  /*2580*/  @!P0 MOV R24, RZ ;  /* 0x000000ff00188202 */ /* 0x000fe20000000f00 */
[----:B------:R-:W-:Y:S06]  /*2590*/  @!P0 BRA `(.L_x_52) ;  /* 0x00000000005c8947 */ /* 0x000fec0003800000 */
[----:B------:R-:W-:Y:S02]  /*25a0*/  FSETP.GTU.FTZ.AND P0, PT, |R0|, +INF , PT ;  /* 0x7f8000000000780b */ /* 0x000fe40003f1c200 */
[----:B------:R-:W-:-:S04]  /*25b0*/  FSETP.GTU.FTZ.AND P1, PT, |R3|, +INF , PT ;  /* 0x7f8000000300780b */ /* 0x000fc80003f3c200 */
[----:B------:R-:W-:-:S13]  /*25c0*/  PLOP3.LUT P0, PT, P0, P1, PT, 0xf8, 0x8f ;  /* 0x00000000008f781c */ /* 0x000fda0000703f70 */
[----:B------:R-:W-:Y:S05]  /*25d0*/  @P0 BRA `(.L_x_53) ;  /* 0x00000004004c0947 */ /* 0x000fea0003800000 */
[----:B------:R-:W-:-:S13]  /*25e0*/  LOP3.LUT P0, RZ, R3, 0x7fffffff, R0, 0xc8, !PT ;  /* 0x7fffffff03ff7812 */ /* 0x000fda000780c800 */
[----:B------:R-:W-:Y:S05]  /*25f0*/  @!P0 BRA `(.L_x_54) ;  /* 0x00000004003c8947 */ /* 0x000fea0003800000 */
[C---:B------:R-:W-:Y:S02]  /*2600*/  FSETP.NEU.FTZ.AND P3, PT, |R0|.reuse, +INF , PT ;  /* 0x7f8000000000780b */ /* 0x040fe40003f7d200 */
[----:B------:R-:W-:Y:S02]  /*2610*/  FSETP.NEU.FTZ.AND P1, PT, |R3|, +INF , PT ;  /* 0x7f8000000300780b */ /* 0x000fe40003f3d200 */
[----:B------:R-:W-:-:S11]  /*2620*/  FSETP.NEU.FTZ.AND P0, PT, |R0|, +INF , PT ;  /* 0x7f8000000000780b */ /* 0x000fd60003f1d200 */
[----:B------:R-:W-:Y:S05]  /*2630*/  @!P1 BRA !P3, `(.L_x_54) ;  /* 0x00000004002c9947 */ /* 0x000fea0005800000 */
[----:B------:R-:W-:-:S04]  /*2640*/  LOP3.LUT P3, RZ, R0, 0x7fffffff, RZ, 0xc0, !PT ;  /* 0x7fffffff00ff7812 */ /* 0x000fc8000786c0ff */
[----:B------:R-:W-:-:S13]  /*2650*/  PLOP3.LUT P1, PT, P1, P3, PT, 0x2f, 0xf2 ;  /* 0x0000000000f2781c */ /* 0x000fda0000f26577 */
[----:B------:R-:W-:Y:S05]  /*2660*/  @P1 BRA `(.L_x_55) ;  /* 0x0000000400181947 */ /* 0x000fea0003800000 */
[----:B------:R-:W-:-:S04]  /*2670*/  LOP3.LUT P1, RZ, R3, 0x7fffffff, RZ, 0xc0, !PT ;  /* 0x7fffffff03ff7812 */ /* 0x000fc8000782c0ff */
[----:B------:R-:W-:-:S13]  /*2680*/  PLOP3.LUT P0, PT, P0, P1, PT, 0x2f, 0xf2 ;  /* 0x0000000000f2781c */ /* 0x000fda0000702577 */
[----:B------:R-:W-:Y:S05]  /*2690*/  @P0 BRA `(.L_x_56) ;  /* 0x0000000400000947 */ /* 0x000fea0003800000 */
[----:B------:R-:W-:Y:S02]  /*26a0*/  ISETP.GE.AND P0, PT, R27, RZ, PT ;  /* 0x000000ff1b00720c */ /* 0x000fe40003f06270 */
[----:B------:R-:W-:-:S11]  /*26b0*/  ISETP.GE.AND P1, PT, R26, RZ, PT ;  /* 0x000000ff1a00720c */ /* 0x000fd60003f26270 */
[----:B------:R-:W-:Y:S01]  /*26c0*/  @P0 MOV R24, RZ ;  /* 0x000000ff00180202 */ /* 0x000fe20000000f00 */
[----:B------:R-:W-:Y:S01]  /*26d0*/  @!P0 FFMA R0, R0, 1.84467440737095516160e+19, RZ ;  /* 0x5f80000000008823 */ /* 0x000fe200000000ff */
[----:B------:R-:W-:Y:S01]  /*26e0*/  @!P0 MOV R24, 0xffffffc0 ;  /* 0xffffffc000188802 */ /* 0x000fe20000000f00 */
[----:B------:R-:W-:-:S03]  /*26f0*/  @!P1 FFMA R3, R3, 1.84467440737095516160e+19, RZ ;  /* 0x5f80000003039823 */ /* 0x000fc600000000ff */
[----:B------:R-:W-:-:S07]  /*2700*/  @!P1 IADD3 R24, PT, PT, R24, 0x40, RZ ;  /* 0x0000004018189810 */ /* 0x000fce0007ffe0ff */
.L_x_52:
[----:B------:R-:W-:Y:S01]  /*2710*/  LEA R26, R2, 0xc0800000, 0x17 ;  /* 0xc0800000021a7811 */ /* 0x000fe200078eb8ff */
[----:B------:R-:W-:Y:S01]  /*2720*/  BSSY.RECONVERGENT B2, `(.L_x_57) ;  /* 0x0000036000027945 */ /* 0x000fe20003800200 */
[----:B------:R-:W-:Y:S02]  /*2730*/  IADD3 R27, PT, PT, R25, -0x7f, RZ ;  /* 0xffffff81191b7810 */ /* 0x000fe40007ffe0ff */
[----:B------:R-:W-:-:S03]  /*2740*/  IADD3 R29, PT, PT, -R26, R3, RZ ;  /* 0x000000031a1d7210 */ /* 0x000fc60007ffe1ff */
[----:B------:R-:W-:Y:S01]  /*2750*/  IMAD R0, R27, -0x800000, R0 ;  /* 0xff8000001b007824 */ /* 0x000fe200078e0200 */
[----:B------:R-:W0:Y:S01]  /*2760*/  MUFU.RCP R26, R29 ;  /* 0x0000001d001a7308 */ /* 0x000e220000001000 */
[----:B------:R-:W-:Y:S01]  /*2770*/  FADD.FTZ R3, -R29, -RZ ;  /* 0x800000ff1d037221 */ /* 0x000fe20000010100 */
[----:B------:R-:W-:-:S04]  /*2780*/  IADD3 R27, PT, PT, R27, 0x7f, -R2 ;  /* 0x0000007f1b1b7810 */ /* 0x000fc80007ffe802 */
[----:B------:R-:W-:Y:S01]  /*2790*/  IADD3 R27, PT, PT, R27, R24, RZ ;  /* 0x000000181b1b7210 */ /* 0x000fe20007ffe0ff */
[----:B0-----:R-:W-:-:S04]  /*27a0*/  FFMA R25, R26, R3, 1 ;  /* 0x3f8000001a197423 */ /* 0x001fc80000000003 */
[----:B------:R-:W-:-:S04]  /*27b0*/  FFMA R25, R26, R25, R26 ;  /* 0x000000191a197223 */ /* 0x000fc8000000001a */
[----:B------:R-:W-:-:S04]  /*27c0*/  FFMA R26, R0, R25, RZ ;  /* 0x00000019001a7223 */ /* 0x000fc800000000ff */
[----:B------:R-:W-:-:S04]  /*27d0*/  FFMA R28, R3, R26, R0 ;  /* 0x0000001a031c7223 */ /* 0x000fc80000000000 */
[----:B------:R-:W-:-:S04]  /*27e0*/  FFMA R28, R25, R28, R26 ;  /* 0x0000001c191c7223 */ /* 0x000fc8000000001a */
[----:B------:R-:W-:-:S04]  /*27f0*/  FFMA R3, R3, R28, R0 ;  /* 0x0000001c03037223 */ /* 0x000fc80000000000 */
[----:B------:R-:W-:-:S05]  /*2800*/  FFMA R0, R25, R3, R28 ;  /* 0x0000000319007223 */ /* 0x000fca000000001c */
[----:B------:R-:W-:-:S04]  /*2810*/  SHF.R.U32.HI R2, RZ, 0x17, R0 ;  /* 0x00000017ff027819 */ /* 0x000fc80000011600 */
[----:B------:R-:W-:-:S04]  /*2820*/  LOP3.LUT R2, R2, 0xff, RZ, 0xc0, !PT ;  /* 0x000000ff02027812 */ /* 0x000fc800078ec0ff */
[----:B------:R-:W-:-:S04]  /*2830*/  IADD3 R2, PT, PT, R2, R27, RZ ;  /* 0x0000001b02027210 */ /* 0x000fc80007ffe0ff */
[----:B------:R-:W-:-:S04]  /*2840*/  IADD3 R24, PT, PT, R2, -0x1, RZ ;  /* 0xffffffff02187810 */ /* 0x000fc80007ffe0ff */
[----:B------:R-:W-:-:S13]  /*2850*/  ISETP.GE.U32.AND P0, PT, R24, 0xfe, PT ;  /* 0x000000fe1800780c */ /* 0x000fda0003f06070 */
[----:B------:R-:W-:Y:S05]  /*2860*/  @!P0 BRA `(.L_x_58) ;  /* 0x0000000000808947 */ /* 0x000fea0003800000 */
[----:B------:R-:W-:-:S13]  /*2870*/  ISETP.GT.AND P0, PT, R2, 0xfe, PT ;  /* 0x000000fe0200780c */ /* 0x000fda0003f04270 */
[----:B------:R-:W-:Y:S05]  /*2880*/  @P0 BRA `(.L_x_59) ;  /* 0x00000000006c0947 */ /* 0x000fea0003800000 */
[----:B------:R-:W-:-:S13]  /*2890*/  ISETP.GE.AND P0, PT, R2, 0x1, PT ;  /* 0x000000010200780c */ /* 0x000fda0003f06270 */
[----:B------:R-:W-:Y:S05]  /*28a0*/  @P0 BRA `(.L_x_60) ;  /* 0x0000000000740947 */ /* 0x000fea0003800000 */
[----:B------:R-:W-:Y:S02]  /*28b0*/  ISETP.GE.AND P0, PT, R2, -0x18, PT ;  /* 0xffffffe80200780c */ /* 0x000fe40003f06270 */
[----:B------:R-:W-:-:S11]  /*28c0*/  LOP3.LUT R0, R0, 0x80000000, RZ, 0xc0, !PT ;  /* 0x8000000000007812 */ /* 0x000fd600078ec0ff */
[----:B------:R-:W-:Y:S05]  /*28d0*/  @!P0 BRA `(.L_x_60) ;  /* 0x0000000000688947 */ /* 0x000fea0003800000 */
[CCC-:B------:R-:W-:Y:S01]  /*28e0*/  FFMA.RZ R24, R25.reuse, R3.reuse, R28.reuse ;  /* 0x0000000319187223 */ /* 0x1c0fe2000000c01c */
[CCC-:B------:R-:W-:Y:S01]  /*28f0*/  FFMA.RP R26, R25.reuse, R3.reuse, R28.reuse ;  /* 0x00000003191a7223 */ /* 0x1c0fe2000000801c */
[----:B------:R-:W-:Y:S01]  /*2900*/  FFMA.RM R25, R25, R3, R28 ;  /* 0x0000000319197223 */ /* 0x000fe2000000401c */
[----:B------:R-:W-:Y:S02]  /*2910*/  IADD3 R3, PT, PT, R2, 0x20, RZ ;  /* 0x0000002002037810 */ /* 0x000fe40007ffe0ff */
[----:B------:R-:W-:Y:S02]  /*2920*/  LOP3.LUT R24, R24, 0x7fffff, RZ, 0xc0, !PT ;  /* 0x007fffff18187812 */ /* 0x000fe400078ec0ff */
[----:B------:R-:W-:Y:S02]  /*2930*/  ISETP.NE.AND P3, PT, R2, RZ, PT ;  /* 0x000000ff0200720c */ /* 0x000fe40003f65270 */
[----:B------:R-:W-:Y:S02]  /*2940*/  LOP3.LUT R24, R24, 0x800000, RZ, 0xfc, !PT ;  /* 0x0080000018187812 */ /* 0x000fe400078efcff */
[----:B------:R-:W-:-:S02]  /*2950*/  ISETP.NE.AND P1, PT, R2, RZ, PT ;  /* 0x000000ff0200720c */ /* 0x000fc40003f25270 */
[----:B------:R-:W-:Y:S02]  /*2960*/  IADD3 R2, PT, PT, -R2, RZ, RZ ;  /* 0x000000ff02027210 */ /* 0x000fe40007ffe1ff */
[----:B------:R-:W-:Y:S02]  /*2970*/  SHF.L.U32 R3, R24, R3, RZ ;  /* 0x0000000318037219 */ /* 0x000fe400000006ff */
[----:B------:R-:W-:Y:S02]  /*2980*/  FSETP.NEU.FTZ.AND P0, PT, R26, R25, PT ;  /* 0x000000191a00720b */ /* 0x000fe40003f1d000 */
[----:B------:R-:W-:Y:S02]  /*2990*/  SEL R25, R2, RZ, P3 ;  /* 0x000000ff02197207 */ /* 0x000fe40001800000 */
[----:B------:R-:W-:Y:S02]  /*29a0*/  ISETP.NE.AND P1, PT, R3, RZ, P1 ;  /* 0x000000ff0300720c */ /* 0x000fe40000f25270 */
[----:B------:R-:W-:-:S02]  /*29b0*/  SHF.R.U32.HI R25, RZ, R25, R24 ;  /* 0x00000019ff197219 */ /* 0x000fc40000011618 */
[----:B------:R-:W-:Y:S02]  /*29c0*/  PLOP3.LUT P0, PT, P0, P1, PT, 0xf8, 0x8f ;  /* 0x00000000008f781c */ /* 0x000fe40000703f70 */
[----:B------:R-:W-:Y:S02]  /*29d0*/  SHF.R.U32.HI R3, RZ, 0x1, R25 ;  /* 0x00000001ff037819 */ /* 0x000fe40000011619 */
[----:B------:R-:W-:-:S04]  /*29e0*/  SEL R2, RZ, 0x1, !P0 ;  /* 0x00000001ff027807 */ /* 0x000fc80004000000 */
[----:B------:R-:W-:-:S04]  /*29f0*/  LOP3.LUT R2, R2, 0x1, R3, 0xf8, !PT ;  /* 0x0000000102027812 */ /* 0x000fc800078ef803 */
[----:B------:R-:W-:-:S04]  /*2a00*/  LOP3.LUT R2, R2, R25, RZ, 0xc0, !PT ;  /* 0x0000001902027212 */ /* 0x000fc800078ec0ff */
[----:B------:R-:W-:-:S04]  /*2a10*/  IADD3 R3, PT, PT, R3, R2, RZ ;  /* 0x0000000203037210 */ /* 0x000fc80007ffe0ff */
[----:B------:R-:W-:Y:S01]  /*2a20*/  LOP3.LUT R0, R3, R0, RZ, 0xfc, !PT ;  /* 0x0000000003007212 */ /* 0x000fe200078efcff */
[----:B------:R-:W-:Y:S06]  /*2a30*/  BRA `(.L_x_60) ;  /* 0x0000000000107947 */ /* 0x000fec0003800000 */
.L_x_59:
[----:B------:R-:W-:-:S04]  /*2a40*/  LOP3.LUT R0, R0, 0x80000000, RZ, 0xc0, !PT ;  /* 0x8000000000007812 */ /* 0x000fc800078ec0ff */
[----:B------:R-:W-:Y:S01]  /*2a50*/  LOP3.LUT R0, R0, 0x7f800000, RZ, 0xfc, !PT ;  /* 0x7f80000000007812 */ /* 0x000fe200078efcff */
[----:B------:R-:W-:Y:S06]  /*2a60*/  BRA `(.L_x_60) ;  /* 0x0000000000047947 */ /* 0x000fec0003800000 */
.L_x_58:
[----:B------:R-:W-:-:S07]  /*2a70*/  LEA R0, R27, R0, 0x17 ;  /* 0x000000001b007211 */ /* 0x000fce00078eb8ff */
.L_x_60:
[----:B------:R-:W-:Y:S05]  /*2a80*/  BSYNC.RECONVERGENT B2 ;  /* 0x0000000000027941 */ /* 0x000fea0003800200 */
.L_x_57:
[----:B------:R-:W-:Y:S05]  /*2a90*/  BRA `(.L_x_61) ;  /* 0x0000000000207947 */ /* 0x000fea0003800000 */
.L_x_56:
[----:B------:R-:W-:-:S04]  /*2aa0*/  LOP3.LUT R0, R3, 0x80000000, R0, 0x48, !PT ;  /* 0x8000000003007812 */ /* 0x000fc800078e4800 */
[----:B------:R-:W-:Y:S01]  /*2ab0*/  LOP3.LUT R0, R0, 0x7f800000, RZ, 0xfc, !PT ;  /* 0x7f80000000007812 */ /* 0x000fe200078efcff */
[----:B------:R-:W-:Y:S06]  /*2ac0*/  BRA `(.L_x_61) ;  /* 0x0000000000147947 */ /* 0x000fec0003800000 */
.L_x_55:
[----:B------:R-:W-:Y:S01]  /*2ad0*/  LOP3.LUT R0, R3, 0x80000000, R0, 0x48, !PT ;  /* 0x8000000003007812 */ /* 0x000fe200078e4800 */
[----:B------:R-:W-:Y:S06]  /*2ae0*/  BRA `(.L_x_61) ;  /* 0x00000000000c7947 */ /* 0x000fec0003800000 */
.L_x_54:
[----:B------:R-:W0:Y:S01]  /*2af0*/  MUFU.RSQ R0, -QNAN ;  /* 0xffc0000000007908 */ /* 0x000e220000001400 */
[----:B------:R-:W-:Y:S05]  /*2b00*/  BRA `(.L_x_61) ;  /* 0x0000000000047947 */ /* 0x000fea0003800000 */
.L_x_53:
[----:B------:R-:W-:-:S07]  /*2b10*/  FADD.FTZ R0, R0, R3 ;  /* 0x0000000300007221 */ /* 0x000fce0000010000 */
.L_x_61:
[----:B------:R-:W-:Y:S05]  /*2b20*/  BSYNC.RECONVERGENT B1 ;  /* 0x0000000000017941 */ /* 0x000fea0003800200 */
.L_x_51:
[----:B------:R-:W-:Y:S01]  /*2b30*/  HFMA2 R3, -RZ, RZ, 0, 0 ;  /* 0x00000000ff037431 */ /* 0x000fe200000001ff */
[----:B------:R-:W-:-:S04]  /*2b40*/  MOV R2, R22 ;  /* 0x0000001600027202 */ /* 0x000fc80000000f00 */
[----:B0-----:R-:W-:Y:S05]  /*2b50*/  RET.REL.NODEC R2 `(_Z15soft_nms_kernelPfPKfiff) ;  /* 0xffffffd402287950 */ /* 0x001fea0003c3ffff */
.L_x_62:
[----:B------:R-:W-:-:S00]  /*2b60*/  BRA `(.L_x_62) ;  /* 0xfffffffc00fc7947 */ /* 0x000fc0000383ffff */
[----:B------:R-:W-:-:S00]  /*2b70*/  NOP ;  /* 0x0000000000007918 */ /* 0x000fc00000000000 */
        /* <DEDUP_REMOVED lines=8> */
.L_x_144:


//--------------------- .text._Z18batched_nms_kernelPKfS0_PKlPlPiiiiff --------------------------
	.section	.text._Z18batched_nms_kernelPKfS0_PKlPlPiiiiff,"ax",@progbits
	.align	128
        .global         _Z18batched_nms_kernelPKfS0_PKlPlPiiiiff
        .type           _Z18batched_nms_kernelPKfS0_PKlPlPiiiiff,@function
        .size           _Z18batched_nms_kernelPKfS0_PKlPlPiiiiff,(.L_x_145 - _Z18batched_nms_kernelPKfS0_PKlPlPiiiiff)
        .other          _Z18batched_nms_kernelPKfS0_PKlPlPiiiiff,@"STO_CUDA_ENTRY STV_DEFAULT"
_Z18batched_nms_kernelPKfS0_PKlPlPiiiiff:
.text._Z18batched_nms_kernelPKfS0_PKlPlPiiiiff:
[----:B------:R-:W-:Y:S08]  /*0000*/  LDC R1, c[0x0][0x37c] ;  /* 0x0000df00ff017b82 */ /* 0x000ff00000000800 */
[----:B------:R-:W0:Y:S01]  /*0010*/  S2UR UR22, SR_CTAID.X ;  /* 0x00000000001679c3 */ /* 0x000e220000002500 */
[----:B------:R-:W0:Y:S02]  /*0020*/  LDCU UR4, c[0x0][0x3a8] ;  /* 0x00007500ff0477ac */ /* 0x000e240008000800 */
[----:B0-----:R-:W-:-:S06]  /*0030*/  UISETP.GE.AND UP0, UPT, UR22, UR4, UPT ;  /* 0x000000041600728c */ /* 0x001fcc000bf06270 */
[----:B------:R-:W-:-:S13]  /*0040*/  PLOP3.LUT P0, PT, PT, PT, UP0, 0x80, 0x8 ;  /* 0x000000000008781c */ /* 0x000fda0003f0f008 */
[----:B------:R-:W-:Y:S05]  /*0050*/  @P0 EXIT ;  /* 0x000000000000094d */ /* 0x000fea0003800000 */
[----:B------:R-:W0:Y:S01]  /*0060*/  S2R R7, SR_TID.X ;  /* 0x0000000000077919 */ /* 0x000e220000002100 */
[----:B------:R-:W1:Y:S01]  /*0070*/  LDCU UR24, c[0x0][0x3ac] ;  /* 0x00007580ff1877ac */ /* 0x000e620008000800 */
[----:B------:R-:W2:Y:S01]  /*0080*/  LDCU.64 UR18, c[0x0][0x358] ;  /* 0x00006b00ff1277ac */ /* 0x000ea20008000a00 */
[----:B------:R-:W3:Y:S01]  /*0090*/  LDCU.64 UR6, c[0x0][0x380] ;  /* 0x00007000ff0677ac */ /* 0x000ee20008000a00 */
[----:B-1----:R-:W-:-:S04]  /*00a0*/  UIMAD UR20, UR22, UR24, URZ ;  /* 0x00000018161472a4 */ /* 0x002fc8000f8e02ff */
[----:B------:R-:W-:Y:S01]  /*00b0*/  USHF.R.S32.HI UR23, URZ, 0x1f, UR20 ;  /* 0x0000001fff177899 */ /* 0x000fe20008011414 */
[----:B0-----:R-:W-:-:S13]  /*00c0*/  ISETP.GE.U32.AND P0, PT, R7, UR24, PT ;  /* 0x0000001807007c0c */ /* 0x001fda000bf06070 */
[----:B------:R-:W0:Y:S01]  /*00d0*/  @!P0 LDC.64 R4, c[0x0][0x388] ;  /* 0x0000e200ff048b82 */ /* 0x000e220000000a00 */
[----:B------:R-:W-:-:S05]  /*00e0*/  @!P0 IADD3 R0, P1, PT, R7, UR20, RZ ;  /* 0x0000001407008c10 */ /* 0x000fca000ff3e0ff */
[----:B------:R-:W-:Y:S02]  /*00f0*/  @!P0 IMAD.X R3, RZ, RZ, UR23, P1 ;  /* 0x00000017ff038e24 */ /* 0x000fe400088e06ff */
[----:B------:R-:W1:Y:S01]  /*0100*/  @!P0 LDC R9, c[0x0][0x3b8] ;  /* 0x0000ee00ff098b82 */ /* 0x000e620000000800 */
[----:B0-----:R-:W-:-:S04]  /*0110*/  @!P0 LEA R2, P1, R0, R4, 0x2 ;  /* 0x0000000400028211 */ /* 0x001fc800078210ff */
[----:B------:R-:W-:-:S05]  /*0120*/  @!P0 LEA.HI.X R3, R0, R5, R3, 0x2, P1 ;  /* 0x0000000500038211 */ /* 0x000fca00008f1403 */
[----:B--2---:R-:W1:Y:S01]  /*0130*/  @!P0 LDG.E.CONSTANT R2, desc[UR18][R2.64] ;  /* 0x0000001202028981 */ /* 0x004e62000c1e9900 */
[----:B------:R-:W-:Y:S01]  /*0140*/  @!P0 MOV R0, 0x400 ;  /* 0x0000040000008802 */ /* 0x000fe20000000f00 */
[----:B------:R-:W-:Y:S01]  /*0150*/  USHF.L.U32 UR4, UR20, 0x2, URZ ;  /* 0x0000000214047899 */ /* 0x000fe200080006ff */
[----:B------:R-:W-:Y:S01]  /*0160*/  ISETP.NE.AND P2, PT, R7, RZ, PT ;  /* 0x000000ff0700720c */ /* 0x000fe20003f45270 */
[----:B------:R-:W0:Y:S02]  /*0170*/  @!P0 S2R R5, SR_CgaCtaId ;  /* 0x0000000000058919 */ /* 0x000e240000008800 */
[----:B---3--:R-:W-:Y:S01]  /*0180*/  UIMAD.WIDE UR6, UR4, 0x4, UR6 ;  /* 0x00000004040678a5 */ /* 0x008fe2000f8e0206 */
[----:B0-----:R-:W-:-:S05]  /*0190*/  @!P0 LEA R0, R5, R0, 0x18 ;  /* 0x0000000005008211 */ /* 0x001fca00078ec0ff */
[----:B------:R-:W-:Y:S01]  /*01a0*/  @!P0 IMAD.IADD R5, R0, 0x1, R7 ;  /* 0x0000000100058824 */ /* 0x000fe200078e0207 */
[----:B-1----:R-:W-:-:S04]  /*01b0*/  @!P0 FSETP.GEU.AND P1, PT, R2, R9, PT ;  /* 0x000000090200820b */ /* 0x002fc80003f2e000 */
[----:B------:R-:W-:-:S05]  /*01c0*/  @!P0 SEL R0, RZ, 0x1, P1 ;  /* 0x00000001ff008807 */ /* 0x000fca0000800000 */
[----:B------:R0:W-:Y:S01]  /*01d0*/  @!P0 STS.U8 [R5], R0 ;  /* 0x0000000005008388 */ /* 0x0001e20000000000 */
[----:B------:R-:W-:Y:S06]  /*01e0*/  BAR.SYNC.DEFER_BLOCKING 0x0 ;  /* 0x0000000000007b1d */ /* 0x000fec0000010000 */
[----:B------:R-:W-:Y:S05]  /*01f0*/  @P2 EXIT ;  /* 0x000000000000294d */ /* 0x000fea0003800000 */
[----:B------:R-:W1:Y:S02]  /*0200*/  LDCU UR12, c[0x0][0x3b0] ;  /* 0x00007600ff0c77ac */ /* 0x000e640008000800 */
[----:B-1----:R-:W-:-:S04]  /*0210*/  UISETP.LT.AND UP0, UPT, UR24, UR12, UPT ;  /* 0x0000000c1800728c */ /* 0x002fc8000bf01270 */
[----:B------:R-:W-:-:S04]  /*0220*/  USEL UR4, UR24, UR12, UP0 ;  /* 0x0000000c18047287 */ /* 0x000fc80008000000 */
[----:B------:R-:W-:-:S03]  /*0230*/  UISETP.GE.AND UP0, UPT, UR4, 0x1, UPT ;  /* 0x000000010400788c */ /* 0x000fc6000bf06270 */
[----:B------:R-:W-:-:S06]  /*0240*/  UMOV UR4, URZ ;  /* 0x000000ff00047c82 */ /* 0x000fcc0008000000 */
[----:B------:R-:W-:Y:S05]  /*0250*/  BRA.U !UP0, `(.L_x_63) ;  /* 0x00000011082c7547 */ /* 0x000fea000b800000 */
[----:B------:R-:W1:Y:S01]  /*0260*/  LDCU.64 UR14, c[0x0][0x390] ;  /* 0x00007200ff0e77ac */ /* 0x000e620008000a00 */
[----:B------:R-:W-:Y:S02]  /*0270*/  UIADD3 UR21, UPT, UPT, UR24, -0x2, URZ ;  /* 0xfffffffe18157890 */ /* 0x000fe4000fffe0ff */
[----:B------:R-:W-:Y:S01]  /*0280*/  UIMAD UR12, UR22, UR12, URZ ;  /* 0x0000000c160c72a4 */ /* 0x000fe2000f8e02ff */
[----:B------:R-:W-:Y:S01]  /*0290*/  UMOV UR5, URZ ;  /* 0x000000ff00057c82 */ /* 0x000fe20008000000 */
[----:B------:R-:W-:Y:S01]  /*02a0*/  UMOV UR4, URZ ;  /* 0x000000ff00047c82 */ /* 0x000fe20008000000 */
[----:B-1----:R-:W-:-:S04]  /*02b0*/  ULEA UR14, UP0, UR20, UR14, 0x3 ;  /* 0x0000000e140e7291 */ /* 0x002fc8000f8018ff */
[----:B------:R-:W-:-:S12]  /*02c0*/  ULEA.HI.X UR15, UR20, UR15, UR23, 0x3, UP0 ;  /* 0x0000000f140f7291 */ /* 0x000fd800080f1c17 */
.L_x_73:
[----:B------:R-:W1:Y:S01]  /*02d0*/  S2UR UR9, SR_CgaCtaId ;  /* 0x00000000000979c3 */ /* 0x000e620000008800 */
[----:B------:R-:W-:Y:S01]  /*02e0*/  UMOV UR8, 0x400 ;  /* 0x0000040000087882 */ /* 0x000fe20000000000 */
[----:B0-----:R-:W-:Y:S01]  /*02f0*/  MOV R0, UR5 ;  /* 0x0000000500007c02 */ /* 0x001fe20008000f00 */
[----:B-1----:R-:W-:-:S04]  /*0300*/  ULEA UR8, UR9, UR8, 0x18 ;  /* 0x0000000809087291 */ /* 0x002fc8000f8ec0ff */
[----:B------:R-:W-:-:S05]  /*0310*/  UIADD3 UR13, UPT, UPT, UR8, UR5, URZ ;  /* 0x00000005080d7290 */ /* 0x000fca000fffe0ff */
[----:B------:R-:W0:Y:S02]  /*0320*/  LDS.U8 R0, [R0+UR8] ;  /* 0x0000000800007984 */ /* 0x000e240008000000 */
[----:B0-----:R-:W-:-:S13]  /*0330*/  ISETP.NE.AND P0, PT, R0, RZ, PT ;  /* 0x000000ff0000720c */ /* 0x001fda0003f05270 */
[----:B--2---:R-:W-:Y:S05]  /*0340*/  @P0 BRA `(.L_x_64) ;  /* 0x0000000c00d00947 */ /* 0x004fea0003800000 */
[----:B------:R-:W0:Y:S01]  /*0350*/  LDCU.64 UR16, c[0x0][0x398] ;  /* 0x00007300ff1077ac */ /* 0x000e220008000a00 */
[----:B------:R-:W-:Y:S02]  /*0360*/  IMAD.U32 R2, RZ, RZ, UR5 ;  /* 0x00000005ff027e24 */ /* 0x000fe4000f8e00ff */
[----:B------:R-:W-:Y:S01]  /*0370*/  IMAD.MOV.U32 R3, RZ, RZ, RZ ;  /* 0x000000ffff037224 */ /* 0x000fe200078e00ff */
[----:B------:R-:W-:Y:S02]  /*0380*/  USHF.R.S32.HI UR8, URZ, 0x1f, UR4 ;  /* 0x0000001fff087899 */ /* 0x000fe40008011404 */
[----:B------:R-:W-:Y:S02]  /*0390*/  UIADD3 UR9, UP0, UPT, UR4, UR12, URZ ;  /* 0x0000000c04097290 */ /* 0x000fe4000ff1e0ff */
[----:B------:R-:W-:Y:S02]  /*03a0*/  UIADD3 UR4, UPT, UPT, UR4, 0x1, URZ ;  /* 0x0000000104047890 */ /* 0x000fe4000fffe0ff */
[----:B------:R-:W-:-:S02]  /*03b0*/  ULEA.HI.X.SX32 UR10, UR12, UR8, 0x1, UP0 ;  /* 0x000000080c0a7291 */ /* 0x000fc400080f0eff */
[----:B0-----:R-:W-:-:S04]  /*03c0*/  ULEA UR8, UP0, UR9, UR16, 0x3 ;  /* 0x0000001009087291 */ /* 0x001fc8000f8018ff */
[----:B------:R-:W-:Y:S02]  /*03d0*/  ULEA.HI.X UR9, UR9, UR17, UR10, 0x3, UP0 ;  /* 0x0000001109097291 */ /* 0x000fe400080f1c0a */
[----:B------:R-:W-:Y:S01]  /*03e0*/  IMAD.U32 R4, RZ, RZ, UR8 ;  /* 0x00000008ff047e24 */ /* 0x000fe2000f8e00ff */
[----:B------:R-:W-:-:S03]  /*03f0*/  UIADD3 UR8, UPT, UPT, UR5, 0x1, URZ ;  /* 0x0000000105087890 */ /* 0x000fc6000fffe0ff */
[----:B------:R-:W-:-:S05]  /*0400*/  MOV R5, UR9 ;  /* 0x0000000900057c02 */ /* 0x000fca0008000f00 */
[----:B------:R-:W0:Y:S01]  /*0410*/  LDCU UR9, c[0x0][0x3ac] ;  /* 0x00007580ff0977ac */ /* 0x000e220008000800 */
[----:B------:R1:W-:Y:S01]  /*0420*/  STG.E.64 desc[UR18][R4.64], R2 ;  /* 0x0000000204007986 */ /* 0x0003e2000c101b12 */
[----:B0-----:R-:W-:-:S09]  /*0430*/  UISETP.GE.AND UP0, UPT, UR8, UR9, UPT ;  /* 0x000000090800728c */ /* 0x001fd2000bf06270 */
[----:B-1----:R-:W-:Y:S05]  /*0440*/  BRA.U UP0, `(.L_x_64) ;  /* 0x0000000d00907547 */ /* 0x002fea000b800000 */
[----:B------:R-:W-:Y:S02]  /*0450*/  UIADD3 UR9, UPT, UPT, UR5, -UR9, URZ ;  /* 0x8000000905097290 */ /* 0x000fe4000fffe0ff */
[----:B------:R-:W-:Y:S02]  /*0460*/  ULEA UR16, UP0, UR5, UR14, 0x3 ;  /* 0x0000000e05107291 */ /* 0x000fe4000f8018ff */
[----:B------:R-:W-:Y:S02]  /*0470*/  ULOP3.LUT UR9, UR9, 0x1, URZ, 0xc0, !UPT ;  /* 0x0000000109097892 */ /* 0x000fe4000f8ec0ff */
[----:B------:R-:W-:Y:S02]  /*0480*/  ULEA.HI.X UR17, UR5, UR15, URZ, 0x3, UP0 ;  /* 0x0000000f05117291 */ /* 0x000fe400080f1cff */
[----:B------:R-:W-:Y:S01]  /*0490*/  UISETP.NE.U32.AND UP0, UPT, UR9, 0x1, UPT ;  /* 0x000000010900788c */ /* 0x000fe2000bf05070 */
[----:B------:R-:W-:Y:S01]  /*04a0*/  IMAD.U32 R4, RZ, RZ, UR16 ;  /* 0x00000010ff047e24 */ /* 0x000fe2000f8e00ff */
[----:B------:R-:W-:-:S02]  /*04b0*/  USHF.L.U32 UR10, UR5, 0x2, URZ ;  /* 0x00000002050a7899 */ /* 0x000fc400080006ff */
[----:B------:R-:W-:Y:S02]  /*04c0*/  MOV R5, UR17 ;  /* 0x0000001100057c02 */ /* 0x000fe40008000f00 */
[----:B------:R-:W-:-:S03]  /*04d0*/  UIMAD.WIDE.U32 UR10, UR10, 0x4, UR6 ;  /* 0x000000040a0a78a5 */ /* 0x000fc6000f8e0006 */
[----:B------:R-:W-:Y:S09]  /*04e0*/  BRA.U !UP0, `(.L_x_65) ;  /* 0x0000000508107547 */ /* 0x000ff2000b800000 */
[----:B------:R-:W0:Y:S02]  /*04f0*/  LDS.U8 R0, [UR13+0x1] ;  /* 0x0000010dff007984 */ /* 0x000e240008000000 */
[----:B0-----:R-:W-:-:S13]  /*0500*/  ISETP.NE.AND P0, PT, R0, RZ, PT ;  /* 0x000000ff0000720c */ /* 0x001fda0003f05270 */
[----:B------:R-:W-:Y:S05]  /*0510*/  @P0 BRA `(.L_x_66) ;  /* 0x0000000400000947 */ /* 0x000fea0003800000 */
[----:B------:R-:W2:Y:S04]  /*0520*/  LDG.E.64.CONSTANT R2, desc[UR18][R4.64] ;  /* 0x0000001204027981 */ /* 0x000ea8000c1e9b00 */
[----:B------:R-:W2:Y:S02]  /*0530*/  LDG.E.64.CONSTANT R6, desc[UR18][R4.64+0x8] ;  /* 0x0000081204067981 */ /* 0x000ea4000c1e9b00 */
[----:B--2---:R-:W-:-:S04]  /*0540*/  ISETP.NE.U32.AND P0, PT, R2, R6, PT ;  /* 0x000000060200720c */ /* 0x004fc80003f05070 */
[----:B------:R-:W-:-:S13]  /*0550*/  ISETP.NE.AND.EX P0, PT, R3, R7, PT, P0 ;  /* 0x000000070300720c */ /* 0x000fda0003f05300 */
[----:B------:R-:W-:Y:S05]  /*0560*/  @P0 BRA `(.L_x_66) ;  /* 0x0000000000ec0947 */ /* 0x000fea0003800000 */
[----:B------:R-:W-:Y:S01]  /*0570*/  USHF.L.U32 UR8, UR8, 0x2, URZ ;  /* 0x0000000208087899 */ /* 0x000fe200080006ff */
[----:B------:R-:W-:Y:S01]  /*0580*/  MOV R13, UR11 ;  /* 0x0000000b000d7c02 */ /* 0x000fe20008000f00 */
[----:B------:R-:W-:Y:S01]  /*0590*/  IMAD.U32 R6, RZ, RZ, UR10 ;  /* 0x0000000aff067e24 */ /* 0x000fe2000f8e00ff */
[----:B------:R-:W-:Y:S01]  /*05a0*/  MOV R2, UR10 ;  /* 0x0000000a00027c02 */ /* 0x000fe20008000f00 */
[----:B------:R-:W-:Y:S01]  /*05b0*/  UIMAD.WIDE.U32 UR8, UR8, 0x4, UR6 ;  /* 0x00000004080878a5 */ /* 0x000fe2000f8e0006 */
[----:B------:R-:W-:Y:S02]  /*05c0*/  IMAD.U32 R7, RZ, RZ, UR11 ;  /* 0x0000000bff077e24 */ /* 0x000fe4000f8e00ff */
[----:B------:R-:W-:Y:S02]  /*05d0*/  IMAD.U32 R12, RZ, RZ, UR10 ;  /* 0x0000000aff0c7e24 */ /* 0x000fe4000f8e00ff */
[----:B------:R-:W-:Y:S01]  /*05e0*/  IMAD.U32 R17, RZ, RZ, UR11 ;  /* 0x0000000bff117e24 */ /* 0x000fe2000f8e00ff */
[----:B------:R-:W-:Y:S01]  /*05f0*/  MOV R8, UR8 ;  /* 0x0000000800087c02 */ /* 0x000fe20008000f00 */
[----:B------:R-:W-:Y:S01]  /*0600*/  IMAD.U32 R9, RZ, RZ, UR9 ;  /* 0x00000009ff097e24 */ /* 0x000fe2000f8e00ff */
[----:B------:R-:W-:Y:S01]  /*0610*/  MOV R15, UR9 ;  /* 0x00000009000f7c02 */ /* 0x000fe20008000f00 */
[----:B------:R-:W-:Y:S01]  /*0620*/  IMAD.U32 R14, RZ, RZ, UR8 ;  /* 0x00000008ff0e7e24 */ /* 0x000fe2000f8e00ff */
[----:B------:R-:W-:Y:S01]  /*0630*/  MOV R18, UR8 ;  /* 0x0000000800127c02 */ /* 0x000fe20008000f00 */
[----:B------:R-:W-:Y:S01]  /*0640*/  IMAD.U32 R11, RZ, RZ, UR9 ;  /* 0x00000009ff0b7e24 */ /* 0x000fe2000f8e00ff */
[----:B------:R-:W2:Y:S01]  /*0650*/  LDG.E.CONSTANT R0, desc[UR18][R6.64] ;  /* 0x0000001206007981 */ /* 0x000ea2000c1e9900 */
[----:B------:R-:W-:-:S02]  /*0660*/  IMAD.U32 R3, RZ, RZ, UR11 ;  /* 0x0000000bff037e24 */ /* 0x000fc4000f8e00ff */
[----:B------:R-:W-:Y:S01]  /*0670*/  IMAD.U32 R16, RZ, RZ, UR10 ;  /* 0x0000000aff107e24 */ /* 0x000fe2000f8e00ff */
[----:B------:R-:W3:Y:S01]  /*0680*/  LDG.E.CONSTANT R13, desc[UR18][R12.64+0x8] ;  /* 0x000008120c0d7981 */ /* 0x000ee2000c1e9900 */
[----:B------:R-:W-:Y:S02]  /*0690*/  IMAD.U32 R10, RZ, RZ, UR8 ;  /* 0x00000008ff0a7e24 */ /* 0x000fe4000f8e00ff */
[----:B------:R-:W-:Y:S01]  /*06a0*/  IMAD.U32 R19, RZ, RZ, UR9 ;  /* 0x00000009ff137e24 */ /* 0x000fe2000f8e00ff */
[----:B------:R-:W2:Y:S04]  /*06b0*/  LDG.E.CONSTANT R9, desc[UR18][R8.64] ;  /* 0x0000001208097981 */ /* 0x000ea8000c1e9900 */
[----:B------:R-:W3:Y:S04]  /*06c0*/  LDG.E.CONSTANT R14, desc[UR18][R14.64+0x8] ;  /* 0x000008120e0e7981 */ /* 0x000ee8000c1e9900 */
[----:B------:R2:W4:Y:S04]  /*06d0*/  LDG.E.CONSTANT R2, desc[UR18][R2.64+0x4] ;  /* 0x0000041202027981 */ /* 0x000528000c1e9900 */
[----:B------:R-:W5:Y:S04]  /*06e0*/  LDG.E.CONSTANT R17, desc[UR18][R16.64+0xc] ;  /* 0x00000c1210117981 */ /* 0x000f68000c1e9900 */
[----:B------:R-:W4:Y:S04]  /*06f0*/  LDG.E.CONSTANT R11, desc[UR18][R10.64+0x4] ;  /* 0x000004120a0b7981 */ /* 0x000f28000c1e9900 */
[----:B------:R-:W5:Y:S01]  /*0700*/  LDG.E.CONSTANT R18, desc[UR18][R18.64+0xc] ;  /* 0x00000c1212127981 */ /* 0x000f62000c1e9900 */
[----:B--2---:R-:W-:-:S02]  /*0710*/  FMNMX R3, R0, R9, !PT ;  /* 0x0000000900037209 */ /* 0x004fc40007800000 */
[----:B---3--:R-:W-:Y:S01]  /*0720*/  FMNMX R12, R13, R14, PT ;  /* 0x0000000e0d0c7209 */ /* 0x008fe20003800000 */
[----:B------:R-:W-:-:S04]  /*0730*/  FADD R20, -R9, R14 ;  /* 0x0000000e09147221 */ /* 0x000fc80000000100 */
[----:B------:R-:W-:Y:S01]  /*0740*/  FADD R3, -R3, R12 ;  /* 0x0000000c03037221 */ /* 0x000fe20000000100 */
[----:B----4-:R-:W-:Y:S02]  /*0750*/  FMNMX R6, R2, R11, !PT ;  /* 0x0000000b02067209 */ /* 0x010fe40007800000 */
[----:B-----5:R-:W-:Y:S01]  /*0760*/  FMNMX R7, R17, R18, PT ;  /* 0x0000001211077209 */ /* 0x020fe20003800000 */
[----:B------:R-:W-:Y:S01]  /*0770*/  FADD R21, -R11, R18 ;  /* 0x000000120b157221 */ /* 0x000fe20000000100 */
[----:B------:R-:W-:-:S03]  /*0780*/  FADD R13, -R0, R13 ;  /* 0x0000000d000d7221 */ /* 0x000fc60000000100 */
[----:B------:R-:W-:Y:S01]  /*0790*/  FADD R6, -R6, R7 ;  /* 0x0000000706067221 */ /* 0x000fe20000000100 */
[----:B------:R-:W-:Y:S01]  /*07a0*/  FMNMX R0, RZ, R3, !PT ;  /* 0x00000003ff007209 */ /* 0x000fe20007800000 */
[----:B------:R-:W-:Y:S01]  /*07b0*/  FADD R2, -R2, R17 ;  /* 0x0000001102027221 */ /* 0x000fe20000000100 */
[----:B------:R-:W-:Y:S02]  /*07c0*/  FMUL R20, R20, R21 ;  /* 0x0000001514147220 */ /* 0x000fe40000400000 */
[----:B------:R-:W-:Y:S02]  /*07d0*/  FMNMX R3, RZ, R6, !PT ;  /* 0x00000006ff037209 */ /* 0x000fe40007800000 */
[----:B------:R-:W-:-:S03]  /*07e0*/  FFMA R13, R13, R2, R20 ;  /* 0x000000020d0d7223 */ /* 0x000fc60000000014 */
        /* <DEDUP_REMOVED lines=11> */
[----:B------:R-:W-:Y:S01]  /*08a0*/  IMAD.MOV.U32 R3, RZ, RZ, R13 ;  /* 0x000000ffff037224 */ /* 0x000fe200078e000d */
[----:B------:R-:W-:-:S07]  /*08b0*/  MOV R10, 0x8d0 ;  /* 0x000008d0000a7802 */ /* 0x000fce0000000f00 */
[----:B------:R-:W-:Y:S05]  /*08c0*/  CALL.REL.NOINC `($__internal_1_$__cuda_sm3x_div_rn_noftz_f32_slowpath) ;  /* 0x0000000800ac7944 */ /* 0x000fea0003c00000 */
[----:B------:R-:W-:-:S07]  /*08d0*/  MOV R2, R3 ;  /* 0x0000000300027202 */ /* 0x000fce0000000f00 */
.L_x_67:
[----:B------:R-:W0:Y:S01]  /*08e0*/  LDCU UR8, c[0x0][0x3b4] ;  /* 0x00007680ff0877ac */ /* 0x000e220008000800 */
[----:B------:R-:W-:Y:S01]  /*08f0*/  IMAD.MOV.U32 R0, RZ, RZ, 0x1 ;  /* 0x00000001ff007424 */ /* 0x000fe200078e00ff */
[----:B0-----:R-:W-:-:S13]  /*0900*/  FSETP.GT.AND P0, PT, R2, UR8, PT ;  /* 0x0000000802007c0b */ /* 0x001fda000bf04000 */
[----:B------:R0:W-:Y:S02]  /*0910*/  @P0 STS.U8 [UR13+0x1], R0 ;  /* 0x00000100ff000988 */ /* 0x0001e4000800000d */
.L_x_66:
[----:B------:R-:W-:-:S12]  /*0920*/  UIADD3 UR8, UPT, UPT, UR5, 0x2, URZ ;  /* 0x0000000205087890 */ /* 0x000fd8000fffe0ff */
.L_x_65:
[----:B------:R-:W-:-:S09]  /*0930*/  UISETP.NE.AND UP0, UPT, UR21, UR5, UPT ;  /* 0x000000051500728c */ /* 0x000fd2000bf05270 */
[----:B------:R-:W-:Y:S05]  /*0940*/  BRA.U !UP0, `(.L_x_64) ;  /* 0x0000000908507547 */ /* 0x000fea000b800000 */
[----:B------:R-:W1:Y:S01]  /*0950*/  LDCU UR13, c[0x0][0x3ac] ;  /* 0x00007580ff0d77ac */ /* 0x000e620008000800 */
[----:B------:R-:W-:Y:S01]  /*0960*/  UIADD3 UR9, UPT, UPT, UR8, 0x1, URZ ;  /* 0x0000000108097890 */ /* 0x000fe2000fffe0ff */
[----:B------:R-:W2:Y:S05]  /*0970*/  LDCU UR17, c[0x0][0x3b4] ;  /* 0x00007680ff1177ac */ /* 0x000eaa0008000800 */
[----:B------:R-:W-:Y:S01]  /*0980*/  IMAD.U32 R2, RZ, RZ, UR9 ;  /* 0x00000009ff027e24 */ /* 0x000fe2000f8e00ff */
[----:B------:R-:W-:Y:S02]  /*0990*/  USHF.L.U32 UR16, UR8, 0x2, URZ ;  /* 0x0000000208107899 */ /* 0x000fe400080006ff */
[----:B-1----:R-:W-:-:S12]  /*09a0*/  UIADD3 UR13, UPT, UPT, UR8, -UR13, URZ ;  /* 0x8000000d080d7290 */ /* 0x002fd8000fffe0ff */
.L_x_72:
[----:B------:R-:W1:Y:S01]  /*09b0*/  S2UR UR9, SR_CgaCtaId ;  /* 0x00000000000979c3 */ /* 0x000e620000008800 */
[----:B------:R-:W-:Y:S01]  /*09c0*/  UMOV UR8, 0x400 ;  /* 0x0000040000087882 */ /* 0x000fe20000000000 */
[----:B------:R-:W-:Y:S01]  /*09d0*/  UIADD3 UR13, UPT, UPT, UR13, 0x2, URZ ;  /* 0x000000020d0d7890 */ /* 0x000fe2000fffe0ff */
[----:B------:R-:W-:Y:S01]  /*09e0*/  MOV R6, UR14 ;  /* 0x0000000e00067c02 */ /* 0x000fe20008000f00 */
[----:B------:R-:W-:Y:S02]  /*09f0*/  IMAD.U32 R7, RZ, RZ, UR15 ;  /* 0x0000000fff077e24 */ /* 0x000fe4000f8e00ff */
[----:B------:R-:W-:Y:S01]  /*0a00*/  VIADD R3, R2, 0xffffffff ;  /* 0xffffffff02037836 */ /* 0x000fe20000000000 */
[----:B------:R-:W-:-:S03]  /*0a10*/  UISETP.NE.AND UP0, UPT, UR13, URZ, UPT ;  /* 0x000000ff0d00728c */ /* 0x000fc6000bf05270 */
[----:B------:R-:W-:Y:S01]  /*0a20*/  IMAD.WIDE.U32 R6, R3, 0x8, R6 ;  /* 0x0000000803067825 */ /* 0x000fe200078e0006 */
[----:B-1----:R-:W-:-:S06]  /*0a30*/  ULEA UR8, UR9, UR8, 0x18 ;  /* 0x0000000809087291 */ /* 0x002fcc000f8ec0ff */
[----:B0-----:R-:W-:-:S03]  /*0a40*/  IADD3 R8, PT, PT, R2, UR8, RZ ;  /* 0x0000000802087c10 */ /* 0x001fc6000fffe0ff */
[----:B0-----:R-:W0:Y:S02]  /*0a50*/  LDS.U8 R0, [R2+UR8+-0x1] ;  /* 0xffffff0802007984 */ /* 0x001e240008000000 */
[----:B0-----:R-:W-:-:S13]  /*0a60*/  ISETP.NE.AND P0, PT, R0, RZ, PT ;  /* 0x000000ff0000720c */ /* 0x001fda0003f05270 */
[----:B------:R-:W-:Y:S05]  /*0a70*/  @P0 BRA `(.L_x_68) ;  /* 0x0000000000f40947 */ /* 0x000fea0003800000 */
[----:B------:R-:W3:Y:S04]  /*0a80*/  LDG.E.64.CONSTANT R12, desc[UR18][R4.64] ;  /* 0x00000012040c7981 */ /* 0x000ee8000c1e9b00 */
[----:B------:R-:W3:Y:S02]  /*0a90*/  LDG.E.64.CONSTANT R10, desc[UR18][R6.64] ;  /* 0x00000012060a7981 */ /* 0x000ee4000c1e9b00 */
[----:B---3--:R-:W-:-:S04]  /*0aa0*/  ISETP.NE.U32.AND P0, PT, R12, R10, PT ;  /* 0x0000000a0c00720c */ /* 0x008fc80003f05070 */
[----:B------:R-:W-:-:S13]  /*0ab0*/  ISETP.NE.AND.EX P0, PT, R13, R11, PT, P0 ;  /* 0x0000000b0d00720c */ /* 0x000fda0003f05300 */
[----:B------:R-:W-:Y:S05]  /*0ac0*/  @P0 BRA `(.L_x_68) ;  /* 0x0000000000e00947 */ /* 0x000fea0003800000 */
[----:B------:R-:W-:Y:S01]  /*0ad0*/  UIMAD.WIDE.U32 UR8, UR16, 0x4, UR6 ;  /* 0x00000004100878a5 */ /* 0x000fe2000f8e0006 */
[----:B------:R-:W-:Y:S01]  /*0ae0*/  IMAD.U32 R14, RZ, RZ, UR10 ;  /* 0x0000000aff0e7e24 */ /* 0x000fe2000f8e00ff */
[----:B------:R-:W-:Y:S01]  /*0af0*/  MOV R20, UR10 ;  /* 0x0000000a00147c02 */ /* 0x000fe20008000f00 */
        /* <DEDUP_REMOVED lines=9> */
[----:B------:R-:W3:Y:S01]  /*0b90*/  LDG.E.CONSTANT R0, desc[UR18][R16.64] ;  /* 0x0000001210007981 */ /* 0x000ee2000c1e9900 */
[----:B------:R-:W-:-:S02]  /*0ba0*/  IMAD.U32 R11, RZ, RZ, UR9 ;  /* 0x00000009ff0b7e24 */ /* 0x000fc4000f8e00ff */
[----:B------:R-:W-:Y:S01]  /*0bb0*/  IMAD.U32 R21, RZ, RZ, UR11 ;  /* 0x0000000bff157e24 */ /* 0x000fe2000f8e00ff */
[----:B------:R-:W3:Y:S01]  /*0bc0*/  LDG.E.CONSTANT R19, desc[UR18][R18.64] ;  /* 0x0000001212137981 */ /* 0x000ee2000c1e9900 */
[----:B------:R-:W-:Y:S02]  /*0bd0*/  IMAD.U32 R22, RZ, RZ, UR10 ;  /* 0x0000000aff167e24 */ /* 0x000fe4000f8e00ff */
[----:B------:R-:W-:Y:S01]  /*0be0*/  IMAD.U32 R15, RZ, RZ, UR11 ;  /* 0x0000000bff0f7e24 */ /* 0x000fe2000f8e00ff */
[----:B------:R0:W4:Y:S01]  /*0bf0*/  LDG.E.CONSTANT R3, desc[UR18][R20.64+0x4] ;  /* 0x0000041214037981 */ /* 0x000122000c1e9900 */
[----:B------:R-:W-:-:S03]  /*0c00*/  IMAD.U32 R13, RZ, RZ, UR9 ;  /* 0x00000009ff0d7e24 */ /* 0x000fc6000f8e00ff */
[----:B------:R-:W0:Y:S04]  /*0c10*/  LDG.E.CONSTANT R9, desc[UR18][R22.64+0x8] ;  /* 0x0000081216097981 */ /* 0x000e28000c1e9900 */
[----:B------:R-:W5:Y:S04]  /*0c20*/  LDG.E.CONSTANT R14, desc[UR18][R14.64+0xc] ;  /* 0x00000c120e0e7981 */ /* 0x000f68000c1e9900 */
[----:B------:R-:W0:Y:S04]  /*0c30*/  LDG.E.CONSTANT R24, desc[UR18][R24.64+0x8] ;  /* 0x0000081218187981 */ /* 0x000e28000c1e9900 */
[----:B------:R-:W4:Y:S04]  /*0c40*/  LDG.E.CONSTANT R12, desc[UR18][R12.64+0x4] ;  /* 0x000004120c0c7981 */ /* 0x000f28000c1e9900 */
[----:B------:R-:W5:Y:S01]  /*0c50*/  LDG.E.CONSTANT R11, desc[UR18][R10.64+0xc] ;  /* 0x00000c120a0b7981 */ /* 0x000f62000c1e9900 */
[----:B---3--:R-:W-:-:S02]  /*0c60*/  FMNMX R16, R0, R19, !PT ;  /* 0x0000001300107209 */ /* 0x008fc40007800000 */
[----:B0-----:R-:W-:Y:S02]  /*0c70*/  FMNMX R21, R9, R24, PT ;  /* 0x0000001809157209 */ /* 0x001fe40003800000 */
[----:B----4-:R-:W-:Y:S02]  /*0c80*/  FMNMX R17, R3, R12, !PT ;  /* 0x0000000c03117209 */ /* 0x010fe40007800000 */
[----:B-----5:R-:W-:Y:S01]  /*0c90*/  FMNMX R20, R14, R11, PT ;  /* 0x0000000b0e147209 */ /* 0x020fe20003800000 */
[----:B------:R-:W-:Y:S01]  /*0ca0*/  FADD R16, -R16, R21 ;  /* 0x0000001510107221 */ /* 0x000fe20000000100 */
[----:B------:R-:W-:Y:S01]  /*0cb0*/  FADD R22, -R19, R24 ;  /* 0x0000001813167221 */ /* 0x000fe20000000100 */
[----:B------:R-:W-:Y:S02]  /*0cc0*/  FADD R15, -R12, R11 ;  /* 0x0000000b0c0f7221 */ /* 0x000fe40000000100 */
[----:B------:R-:W-:Y:S01]  /*0cd0*/  FADD R17, -R17, R20 ;  /* 0x0000001411117221 */ /* 0x000fe20000000100 */
[----:B------:R-:W-:Y:S01]  /*0ce0*/  FADD R18, -R0, R9 ;  /* 0x0000000900127221 */ /* 0x000fe20000000100 */
[----:B------:R-:W-:Y:S01]  /*0cf0*/  FMNMX R0, RZ, R16, !PT ;  /* 0x00000010ff007209 */ /* 0x000fe20007800000 */
[----:B------:R-:W-:Y:S01]  /*0d00*/  FADD R3, -R3, R14 ;  /* 0x0000000e03037221 */ /* 0x000fe20000000100 */
[----:B------:R-:W-:Y:S01]  /*0d10*/  FMUL R15, R22, R15 ;  /* 0x0000000f160f7220 */ /* 0x000fe20000400000 */
[----:B------:R-:W-:-:S03]  /*0d20*/  FMNMX R17, RZ, R17, !PT ;  /* 0x00000011ff117209 */ /* 0x000fc60007800000 */
[----:B------:R-:W-:Y:S02]  /*0d30*/  FFMA R15, R18, R3, R15 ;  /* 0x00000003120f7223 */ /* 0x000fe4000000000f */
        /* <DEDUP_REMOVED lines=13> */
[----:B--2---:R-:W-:Y:S05]  /*0e10*/  CALL.REL.NOINC `($__internal_1_$__cuda_sm3x_div_rn_noftz_f32_slowpath) ;  /* 0x0000000400587944 */ /* 0x004fea0003c00000 */
.L_x_69:
[----:B--2---:R-:W-:Y:S01]  /*0e20*/  FSETP.GT.AND P0, PT, R3, UR17, PT ;  /* 0x0000001103007c0b */ /* 0x004fe2000bf04000 */
[----:B------:R-:W-:-:S12]  /*0e30*/  HFMA2 R0, -RZ, RZ, 0, 5.9604644775390625e-08 ;  /* 0x00000001ff007431 */ /* 0x000fd800000001ff */
[----:B------:R0:W-:Y:S02]  /*0e40*/  @P0 STS.U8 [R8+-0x1], R0 ;  /* 0xffffff0008000388 */ /* 0x0001e40000000000 */
.L_x_68:
[----:B0-----:R-:W0:Y:S02]  /*0e50*/  LDS.U8 R0, [R8] ;  /* 0x0000000008007984 */ /* 0x001e240000000000 */
[----:B0-----:R-:W-:-:S13]  /*0e60*/  ISETP.NE.AND P0, PT, R0, RZ, PT ;  /* 0x000000ff0000720c */ /* 0x001fda0003f05270 */
[----:B------:R-:W-:Y:S05]  /*0e70*/  @P0 BRA `(.L_x_70) ;  /* 0x0000000000f80947 */ /* 0x000fea0003800000 */
[----:B------:R-:W3:Y:S04]  /*0e80*/  LDG.E.64.CONSTANT R6, desc[UR18][R6.64+0x8] ;  /* 0x0000081206067981 */ /* 0x000ee8000c1e9b00 */
[----:B------:R-:W3:Y:S02]  /*0e90*/  LDG.E.64.CONSTANT R10, desc[UR18][R4.64] ;  /* 0x00000012040a7981 */ /* 0x000ee4000c1e9b00 */
[----:B---3--:R-:W-:-:S04]  /*0ea0*/  ISETP.NE.U32.AND P0, PT, R10, R6, PT ;  /* 0x000000060a00720c */ /* 0x008fc80003f05070 */
[----:B------:R-:W-:-:S13]  /*0eb0*/  ISETP.NE.AND.EX P0, PT, R11, R7, PT, P0 ;  /* 0x000000070b00720c */ /* 0x000fda0003f05300 */
[----:B------:R-:W-:Y:S05]  /*0ec0*/  @P0 BRA `(.L_x_70) ;  /* 0x0000000000e40947 */ /* 0x000fea0003800000 */
[----:B------:R-:W-:Y:S01]  /*0ed0*/  UIADD3 UR8, UPT, UPT, UR16, 0x4, URZ ;  /* 0x0000000410087890 */ /* 0x000fe2000fffe0ff */
        /* <DEDUP_REMOVED lines=16> */
[----:B------:R-:W4:Y:S01]  /*0fe0*/  LDG.E.CONSTANT R3, desc[UR18][R16.64+0x4] ;  /* 0x0000041210037981 */ /* 0x000f22000c1e9900 */
[----:B------:R-:W-:Y:S02]  /*0ff0*/  IMAD.U32 R23, RZ, RZ, UR11 ;  /* 0x0000000bff177e24 */ /* 0x000fe4000f8e00ff */
[----:B------:R-:W-:Y:S01]  /*1000*/  IMAD.U32 R19, RZ, RZ, UR9 ;  /* 0x00000009ff137e24 */ /* 0x000fe2000f8e00ff */
[----:B------:R3:W5:Y:S04]  /*1010*/  LDG.E.CONSTANT R7, desc[UR18][R6.64+0x8] ;  /* 0x0000081206077981 */ /* 0x000768000c1e9900 */
[----:B------:R-:W2:Y:S04]  /*1020*/  LDG.E.CONSTANT R22, desc[UR18][R22.64+0xc] ;  /* 0x00000c1216167981 */ /* 0x000ea8000c1e9900 */
[----:B------:R-:W3:Y:S04]  /*1030*/  LDG.E.CONSTANT R15, desc[UR18][R14.64] ;  /* 0x000000120e0f7981 */ /* 0x000ee8000c1e9900 */
[----:B------:R-:W5:Y:S04]  /*1040*/  LDG.E.CONSTANT R20, desc[UR18][R20.64+0x8] ;  /* 0x0000081214147981 */ /* 0x000f68000c1e9900 */
[----:B------:R-:W4:Y:S04]  /*1050*/  LDG.E.CONSTANT R18, desc[UR18][R18.64+0x4] ;  /* 0x0000041212127981 */ /* 0x000f28000c1e9900 */
[----:B------:R-:W2:Y:S01]  /*1060*/  LDG.E.CONSTANT R11, desc[UR18][R10.64+0xc] ;  /* 0x00000c120a0b7981 */ /* 0x000ea2000c1e9900 */
[----:B---3--:R-:W-:-:S02]  /*1070*/  FMNMX R6, R0, R15, !PT ;  /* 0x0000000f00067209 */ /* 0x008fc40007800000 */
[----:B-----5:R-:W-:Y:S02]  /*1080*/  FMNMX R13, R7, R20, PT ;  /* 0x00000014070d7209 */ /* 0x020fe40003800000 */
[----:B----4-:R-:W-:Y:S02]  /*1090*/  FMNMX R9, R3, R18, !PT ;  /* 0x0000001203097209 */ /* 0x010fe40007800000 */
[----:B--2---:R-:W-:Y:S01]  /*10a0*/  FMNMX R12, R22, R11, PT ;  /* 0x0000000b160c7209 */ /* 0x004fe20003800000 */
        /* <DEDUP_REMOVED lines=24> */
.L_x_71:
[----:B------:R-:W-:Y:S02]  /*1230*/  FSETP.GT.AND P0, PT, R3, UR17, PT ;  /* 0x0000001103007c0b */ /* 0x000fe4000bf04000 */
[----:B------:R-:W-:-:S11]  /*1240*/  MOV R0, 0x1 ;  /* 0x0000000100007802 */ /* 0x000fd60000000f00 */
[----:B------:R0:W-:Y:S02]  /*1250*/  @P0 STS.U8 [R8], R0 ;  /* 0x0000000008000388 */ /* 0x0001e40000000000 */
.L_x_70:
[----:B------:R-:W-:Y:S01]  /*1260*/  VIADD R2, R2, 0x2 ;  /* 0x0000000202027836 */ /* 0x000fe20000000000 */
[----:B------:R-:W-:Y:S01]  /*1270*/  UIADD3 UR16, UPT, UPT, UR16, 0x8, URZ ;  /* 0x0000000810107890 */ /* 0x000fe2000fffe0ff */
[----:B------:R-:W-:Y:S11]  /*1280*/  BRA.U UP0, `(.L_x_72) ;  /* 0xfffffff500c87547 */ /* 0x000ff6000b83ffff */
.L_x_64:
[----:B------:R-:W1:Y:S01]  /*1290*/  LDCU UR8, c[0x0][0x3ac] ;  /* 0x00007580ff0877ac */ /* 0x000e620008000800 */
[----:B------:R-:W0:Y:S01]  /*12a0*/  LDCU UR9, c[0x0][0x3b0] ;  /* 0x00007600ff0977ac */ /* 0x000e220008000800 */
[----:B------:R-:W-:-:S04]  /*12b0*/  UIADD3 UR5, UPT, UPT, UR5, 0x1, URZ ;  /* 0x0000000105057890 */ /* 0x000fc8000fffe0ff */
[----:B-1----:R-:W-:Y:S01]  /*12c0*/  UISETP.GE.AND UP0, UPT, UR5, UR8, UPT ;  /* 0x000000080500728c */ /* 0x002fe2000bf06270 */
[----:B0-----:R-:W-:-:S05]  /*12d0*/  IMAD.U32 R0, RZ, RZ, UR9 ;  /* 0x00000009ff007e24 */ /* 0x001fca000f8e00ff */
[----:B------:R-:W-:Y:S02]  /*12e0*/  PLOP3.LUT P0, PT, PT, PT, UP0, 0x80, 0x8 ;  /* 0x000000000008781c */ /* 0x000fe40003f0f008 */
[----:B------:R-:W-:-:S13]  /*12f0*/  ISETP.GT.AND P1, PT, R0, UR4, PT ;  /* 0x0000000400007c0c */ /* 0x000fda000bf24270 */
[----:B------:R-:W-:Y:S05]  /*1300*/  @!P0 BRA P1, `(.L_x_73) ;  /* 0xffffffec00f08947 */ /* 0x000fea000083ffff */
.L_x_63:
[----:B------:R-:W1:Y:S01]  /*1310*/  LDCU.64 UR8, c[0x0][0x3a0] ;  /* 0x00007400ff0877ac */ /* 0x000e620008000a00 */
[----:B0-----:R-:W-:Y:S01]  /*1320*/  MOV R5, UR4 ;  /* 0x0000000400057c02 */ /* 0x001fe20008000f00 */
[----:B-1----:R-:W-:-:S06]  /*1330*/  UIMAD.WIDE.U32 UR8, UR22, 0x4, UR8 ;  /* 0x00000004160878a5 */ /* 0x002fcc000f8e0008 */
[----:B------:R-:W-:Y:S02]  /*1340*/  IMAD.U32 R2, RZ, RZ, UR8 ;  /* 0x00000008ff027e24 */ /* 0x000fe4000f8e00ff */
[----:B------:R-:W-:-:S05]  /*1350*/  IMAD.U32 R3, RZ, RZ, UR9 ;  /* 0x00000009ff037e24 */ /* 0x000fca000f8e00ff */
[----:B------:R-:W-:Y:S01]  /*1360*/  STG.E desc[UR18][R2.64], R5 ;  /* 0x0000000502007986 */ /* 0x000fe2000c101912 */
[----:B--2---:R-:W-:Y:S05]  /*1370*/  EXIT ;  /* 0x000000000000794d */ /* 0x004fea0003800000 */
        .weak           $__internal_1_$__cuda_sm3x_div_rn_noftz_f32_slowpath
        .type           $__internal_1_$__cuda_sm3x_div_rn_noftz_f32_slowpath,@function
        .size           $__internal_1_$__cuda_sm3x_div_rn_noftz_f32_slowpath,(.L_x_145 - $__internal_1_$__cuda_sm3x_div_rn_noftz_f32_slowpath)
$__internal_1_$__cuda_sm3x_div_rn_noftz_f32_slowpath:
[----:B------:R-:W-:Y:S02]  /*1380*/  SHF.R.U32.HI R11, RZ, 0x17, R3 ;  /* 0x00000017ff0b7819 */ /* 0x000fe40000011603 */
[----:B------:R-:W-:Y:S02]  /*1390*/  SHF.R.U32.HI R9, RZ, 0x17, R0 ;  /* 0x00000017ff097819 */ /* 0x000fe40000011600 */
[----:B------:R-:W-:Y:S02]  /*13a0*/  LOP3.LUT R11, R11, 0xff, RZ, 0xc0, !PT ;  /* 0x000000ff0b0b7812 */ /* 0x000fe400078ec0ff */
[----:B------:R-:W-:Y:S02]  /*13b0*/  LOP3.LUT R14, R9, 0xff, RZ, 0xc0, !PT ;  /* 0x000000ff090e7812 */ /* 0x000fe400078ec0ff */
[----:B------:R-:W-:-:S03]  /*13c0*/  IADD3 R13, PT, PT, R11, -0x1, RZ ;  /* 0xffffffff0b0d7810 */ /* 0x000fc60007ffe0ff */
[----:B------:R-:W-:Y:S01]  /*13d0*/  VIADD R12, R14, 0xffffffff ;  /* 0xffffffff0e0c7836 */ /* 0x000fe20000000000 */
[----:B------:R-:W-:-:S04]  /*13e0*/  ISETP.GT.U32.AND P0, PT, R13, 0xfd, PT ;  /* 0x000000fd0d00780c */ /* 0x000fc80003f04070 */
[----:B------:R-:W-:-:S13]  /*13f0*/  ISETP.GT.U32.OR P0, PT, R12, 0xfd, P0 ;  /* 0x000000fd0c00780c */ /* 0x000fda0000704470 */
[----:B------:R-:W-:Y:S01]  /*1400*/  @!P0 IMAD.MOV.U32 R9, RZ, RZ, RZ ;  /* 0x000000ffff098224 */ /* 0x000fe200078e00ff */
        /* <DEDUP_REMOVED lines=20> */
[----:B------:R-:W-:Y:S02]  /*1550*/  @!P0 IMAD.MOV.U32 R9, RZ, RZ, -0x40 ;  /* 0xffffffc0ff098424 */ /* 0x000fe400078e00ff */
[----:B------:R-:W-:Y:S01]  /*1560*/  @!P0 FFMA R0, R0, 1.84467440737095516160e+19, RZ ;  /* 0x5f80000000008823 */ /* 0x000fe200000000ff */
[----:B------:R-:W-:Y:S01]  /*1570*/  @!P1 FFMA R3, R3, 1.84467440737095516160e+19, RZ ;  /* 0x5f80000003039823 */ /* 0x000fe200000000ff */
[----:B------:R-:W-:-:S07]  /*1580*/  @!P1 VIADD R9, R9, 0x40 ;  /* 0x0000004009099836 */ /* 0x000fce0000000000 */
.L_x_74:
[----:B------:R-:W-:-:S04]  /*1590*/  LEA R12, R11, 0xc0800000, 0x17 ;  /* 0xc08000000b0c7811 */ /* 0x000fc800078eb8ff */
[----:B------:R-:W-:Y:S01]  /*15a0*/  IADD3 R12, PT, PT, -R12, R3, RZ ;  /* 0x000000030c0c7210 */ /* 0x000fe20007ffe1ff */
[----:B------:R-:W-:-:S03]  /*15b0*/  VIADD R3, R14, 0xffffff81 ;  /* 0xffffff810e037836 */ /* 0x000fc60000000000 */
[----:B------:R0:W1:Y:S01]  /*15c0*/  MUFU.RCP R13, R12 ;  /* 0x0000000c000d7308 */ /* 0x0000620000001000 */
[----:B------:R-:W-:Y:S01]  /*15d0*/  FADD.FTZ R15, -R12, -RZ ;  /* 0x800000ff0c0f7221 */ /* 0x000fe20000010100 */
[C---:B------:R-:W-:Y:S01]  /*15e0*/  IMAD R0, R3.reuse, -0x800000, R0 ;  /* 0xff80000003007824 */ /* 0x040fe200078e0200 */
[----:B0-----:R-:W-:-:S04]  /*15f0*/  IADD3 R12, PT, PT, R3, 0x7f, -R11 ;  /* 0x0000007f030c7810 */ /* 0x001fc80007ffe80b */
[----:B------:R-:W-:Y:S01]  /*1600*/  IADD3 R12, PT, PT, R12, R9, RZ ;  /* 0x000000090c0c7210 */ /* 0x000fe20007ffe0ff */
[----:B-1----:R-:W-:-:S04]  /*1610*/  FFMA R14, R13, R15, 1 ;  /* 0x3f8000000d0e7423 */ /* 0x002fc8000000000f */
[----:B------:R-:W-:-:S04]  /*1620*/  FFMA R16, R13, R14, R13 ;  /* 0x0000000e0d107223 */ /* 0x000fc8000000000d */
[----:B------:R-:W-:-:S04]  /*1630*/  FFMA R13, R0, R16, RZ ;  /* 0x00000010000d7223 */ /* 0x000fc800000000ff */
[----:B------:R-:W-:-:S04]  /*1640*/  FFMA R14, R15, R13, R0 ;  /* 0x0000000d0f0e7223 */ /* 0x000fc80000000000 */
[----:B------:R-:W-:-:S04]  /*1650*/  FFMA R13, R16, R14, R13 ;  /* 0x0000000e100d7223 */ /* 0x000fc8000000000d */
[----:B------:R-:W-:-:S04]  /*1660*/  FFMA R14, R15, R13, R0 ;  /* 0x0000000d0f0e7223 */ /* 0x000fc80000000000 */
[----:B------:R-:W-:-:S05]  /*1670*/  FFMA R0, R16, R14, R13 ;  /* 0x0000000e10007223 */ /* 0x000fca000000000d */
[----:B------:R-:W-:-:S04]  /*1680*/  SHF.R.U32.HI R3, RZ, 0x17, R0 ;  /* 0x00000017ff037819 */ /* 0x000fc80000011600 */
[----:B------:R-:W-:-:S05]  /*1690*/  LOP3.LUT R3, R3, 0xff, RZ, 0xc0, !PT ;  /* 0x000000ff03037812 */ /* 0x000fca00078ec0ff */
[----:B------:R-:W-:-:S05]  /*16a0*/  IMAD.IADD R11, R3, 0x1, R12 ;  /* 0x00000001030b7824 */ /* 0x000fca00078e020c */
        /* <DEDUP_REMOVED lines=11> */
[CCC-:B------:R-:W-:Y:S01]  /*1760*/  FFMA.RM R12, R16.reuse, R14.reuse, R13.reuse ;  /* 0x0000000e100c7223 */ /* 0x1c0fe2000000400d */
[C---:B------:R-:W-:Y:S02]  /*1770*/  ISETP.NE.AND P2, PT, R11.reuse, RZ, PT ;  /* 0x000000ff0b00720c */ /* 0x040fe40003f45270 */
[----:B------:R-:W-:Y:S02]  /*1780*/  ISETP.NE.AND P1, PT, R11, RZ, PT ;  /* 0x000000ff0b00720c */ /* 0x000fe40003f25270 */
[----:B------:R-:W-:Y:S01]  /*1790*/  LOP3.LUT R9, R3, 0x7fffff, RZ, 0xc0, !PT ;  /* 0x007fffff03097812 */ /* 0x000fe200078ec0ff */
[----:B------:R-:W-:Y:S01]  /*17a0*/  FFMA.RP R3, R16, R14, R13 ;  /* 0x0000000e10037223 */ /* 0x000fe2000000800d */
[C---:B------:R-:W-:Y:S01]  /*17b0*/  VIADD R14, R11.reuse, 0x20 ;  /* 0x000000200b0e7836 */ /* 0x040fe20000000000 */
[----:B------:R-:W-:Y:S02]  /*17c0*/  IADD3 R11, PT, PT, -R11, RZ, RZ ;  /* 0x000000ff0b0b7210 */ /* 0x000fe40007ffe1ff */
[----:B------:R-:W-:-:S02]  /*17d0*/  LOP3.LUT R9, R9, 0x800000, RZ, 0xfc, !PT ;  /* 0x0080000009097812 */ /* 0x000fc400078efcff */
[----:B------:R-:W-:Y:S02]  /*17e0*/  FSETP.NEU.FTZ.AND P0, PT, R3, R12, PT ;  /* 0x0000000c0300720b */ /* 0x000fe40003f1d000 */
[----:B------:R-:W-:Y:S02]  /*17f0*/  SHF.L.U32 R14, R9, R14, RZ ;  /* 0x0000000e090e7219 */ /* 0x000fe400000006ff */
[----:B------:R-:W-:Y:S02]  /*1800*/  SEL R12, R11, RZ, P2 ;  /* 0x000000ff0b0c7207 */ /* 0x000fe40001000000 */
[----:B------:R-:W-:Y:S02]  /*1810*/  ISETP.NE.AND P1, PT, R14, RZ, P1 ;  /* 0x000000ff0e00720c */ /* 0x000fe40000f25270 */
[----:B------:R-:W-:Y:S02]  /*1820*/  SHF.R.U32.HI R12, RZ, R12, R9 ;  /* 0x0000000cff0c7219 */ /* 0x000fe40000011609 */
[----:B------:R-:W-:-:S02]  /*1830*/  PLOP3.LUT P0, PT, P0, P1, PT, 0xf8, 0x8f ;  /* 0x00000000008f781c */ /* 0x000fc40000703f70 */
[----:B------:R-:W-:Y:S02]  /*1840*/  SHF.R.U32.HI R14, RZ, 0x1, R12 ;  /* 0x00000001ff0e7819 */ /* 0x000fe4000001160c */
[----:B------:R-:W-:-:S04]  /*1850*/  SEL R3, RZ, 0x1, !P0 ;  /* 0x00000001ff037807 */ /* 0x000fc80004000000 */
[----:B------:R-:W-:-:S04]  /*1860*/  LOP3.LUT R3, R3, 0x1, R14, 0xf8, !PT ;  /* 0x0000000103037812 */ /* 0x000fc800078ef80e */
[----:B------:R-:W-:-:S05]  /*1870*/  LOP3.LUT R3, R3, R12, RZ, 0xc0, !PT ;  /* 0x0000000c03037212 */ /* 0x000fca00078ec0ff */
[----:B------:R-:W-:-:S05]  /*1880*/  IMAD.IADD R3, R14, 0x1, R3 ;  /* 0x000000010e037824 */ /* 0x000fca00078e0203 */
[----:B------:R-:W-:Y:S01]  /*1890*/  LOP3.LUT R0, R3, R0, RZ, 0xfc, !PT ;  /* 0x0000000003007212 */ /* 0x000fe200078efcff */
[----:B------:R-:W-:Y:S06]  /*18a0*/  BRA `(.L_x_81) ;  /* 0x0000000000347947 */ /* 0x000fec0003800000 */
.L_x_80:
[----:B------:R-:W-:-:S04]  /*18b0*/  LOP3.LUT R0, R0, 0x80000000, RZ, 0xc0, !PT ;  /* 0x8000000000007812 */ /* 0x000fc800078ec0ff */
[----:B------:R-:W-:Y:S01]  /*18c0*/  LOP3.LUT R0, R0, 0x7f800000, RZ, 0xfc, !PT ;  /* 0x7f80000000007812 */ /* 0x000fe200078efcff */
[----:B------:R-:W-:Y:S06]  /*18d0*/  BRA `(.L_x_81) ;  /* 0x0000000000287947 */ /* 0x000fec0003800000 */
.L_x_79:
[----:B------:R-:W-:Y:S01]  /*18e0*/  LEA R0, R12, R0, 0x17 ;  /* 0x000000000c007211 */ /* 0x000fe200078eb8ff */
[----:B------:R-:W-:Y:S06]  /*18f0*/  BRA `(.L_x_81) ;  /* 0x0000000000207947 */ /* 0x000fec0003800000 */
.L_x_78:
[----:B------:R-:W-:-:S04]  /*1900*/  LOP3.LUT R0, R3, 0x80000000, R0, 0x48, !PT ;  /* 0x8000000003007812 */ /* 0x000fc800078e4800 */
[----:B------:R-:W-:Y:S01]  /*1910*/  LOP3.LUT R0, R0, 0x7f800000, RZ, 0xfc, !PT ;  /* 0x7f80000000007812 */ /* 0x000fe200078efcff */
[----:B------:R-:W-:Y:S06]  /*1920*/  BRA `(.L_x_81) ;  /* 0x0000000000147947 */ /* 0x000fec0003800000 */
.L_x_77:
[----:B------:R-:W-:Y:S01]  /*1930*/  LOP3.LUT R0, R3, 0x80000000, R0, 0x48, !PT ;  /* 0x8000000003007812 */ /* 0x000fe200078e4800 */
[----:B------:R-:W-:Y:S06]  /*1940*/  BRA `(.L_x_81) ;  /* 0x00000000000c7947 */ /* 0x000fec0003800000 */
.L_x_76:
[----:B------:R-:W0:Y:S01]  /*1950*/  MUFU.RSQ R0, -QNAN ;  /* 0xffc0000000007908 */ /* 0x000e220000001400 */
[----:B------:R-:W-:Y:S05]  /*1960*/  BRA `(.L_x_81) ;  /* 0x0000000000047947 */ /* 0x000fea0003800000 */
.L_x_75:
[----:B------:R-:W-:-:S07]  /*1970*/  FADD.FTZ R0, R0, R3 ;  /* 0x0000000300007221 */ /* 0x000fce0000010000 */
.L_x_81:
[----:B------:R-:W-:Y:S02]  /*1980*/  HFMA2 R11, -RZ, RZ, 0, 0 ;  /* 0x00000000ff0b7431 */ /* 0x000fe400000001ff */
[----:B0-----:R-:W-:Y:S02]  /*1990*/  IMAD.MOV.U32 R3, RZ, RZ, R0 ;  /* 0x000000ffff037224 */ /* 0x001fe400078e0000 */
[----:B------:R-:W-:Y:S05]  /*19a0*/  RET.REL.NODEC R10 `(_Z18batched_nms_kernelPKfS0_PKlPlPiiiiff) ;  /* 0xffffffe40a947950 */ /* 0x000fea0003c3ffff */
.L_x_82:
        /* <DEDUP_REMOVED lines=13> */
.L_x_145:


//--------------------- .text._Z25gather_nms_results_kernelPKlS0_PlPiii --------------------------
	.section	.text._Z25gather_nms_results_kernelPKlS0_PlPiii,"ax",@progbits
	.align	128
        .global         _Z25gather_nms_results_kernelPKlS0_PlPiii
        .type           _Z25gather_nms_results_kernelPKlS0_PlPiii,@function
        .size           _Z25gather_nms_results_kernelPKlS0_PlPiii,(.L_x_149 - _Z25gather_nms_results_kernelPKlS0_PlPiii)
        .other          _Z25gather_nms_results_kernelPKlS0_PlPiii,@"STO_CUDA_ENTRY STV_DEFAULT"
_Z25gather_nms_results_kernelPKlS0_PlPiii:
.text._Z25gather_nms_results_kernelPKlS0_PlPiii:
[----:B------:R-:W-:Y:S01]  /*0000*/  LDC R1, c[0x0][0x37c] ;  /* 0x0000df00ff017b82 */ /* 0x000fe20000000800 */
[----:B------:R-:W0:Y:S02]  /*0010*/  S2R R0, SR_TID.X ;  /* 0x0000000000007919 */ /* 0x000e240000002100 */
[----:B0-----:R-:W-:-:S13]  /*0020*/  ISETP.NE.AND P0, PT, R0, RZ, PT ;  /* 0x000000ff0000720c */ /* 0x001fda0003f05270 */
[----:B------:R-:W-:Y:S05]  /*0030*/  @P0 EXIT ;  /* 0x000000000000094d */ /* 0x000fea0003800000 */
[----:B------:R-:W0:Y:S01]  /*0040*/  LDCU.64 UR6, c[0x0][0x3a0] ;  /* 0x00007400ff0677ac */ /* 0x000e220008000a00 */
[----:B------:R-:W-:Y:S01]  /*0050*/  IMAD.MOV.U32 R11, RZ, RZ, RZ ;  /* 0x000000ffff0b7224 */ /* 0x000fe200078e00ff */
[----:B------:R-:W1:Y:S01]  /*0060*/  LDCU.64 UR10, c[0x0][0x358] ;  /* 0x00006b00ff0a77ac */ /* 0x000e620008000a00 */
[----:B0-----:R-:W-:-:S04]  /*0070*/  UISETP.LT.AND UP0, UPT, UR6, UR7, UPT ;  /* 0x000000070600728c */ /* 0x001fc8000bf01270 */
[----:B------:R-:W-:-:S04]  /*0080*/  USEL UR4, UR6, UR7, UP0 ;  /* 0x0000000706047287 */ /* 0x000fc80008000000 */
[----:B------:R-:W-:-:S09]  /*0090*/  UISETP.GE.AND UP0, UPT, UR4, 0x1, UPT ;  /* 0x000000010400788c */ /* 0x000fd2000bf06270 */
[----:B-1----:R-:W-:Y:S05]  /*00a0*/  BRA.U !UP0, `(.L_x_83) ;  /* 0x0000001108147547 */ /* 0x002fea000b800000 */
[----:B------:R-:W0:Y:S01]  /*00b0*/  S2R R3, SR_CgaCtaId ;  /* 0x0000000000037919 */ /* 0x000e220000008800 */
[----:B------:R-:W1:Y:S01]  /*00c0*/  LDCU.64 UR8, c[0x0][0x380] ;  /* 0x00007000ff0877ac */ /* 0x000e620008000a00 */
[----:B------:R-:W-:Y:S01]  /*00d0*/  MOV R0, 0x400 ;  /* 0x0000040000007802 */ /* 0x000fe20000000f00 */
[----:B------:R-:W-:Y:S01]  /*00e0*/  IMAD.MOV.U32 R2, RZ, RZ, RZ ;  /* 0x000000ffff027224 */ /* 0x000fe200078e00ff */
[----:B------:R-:W-:Y:S01]  /*00f0*/  UIADD3 UR4, UPT, UPT, UR6, 0x3f, URZ ;  /* 0x0000003f06047890 */ /* 0x000fe2000fffe0ff */
[----:B------:R-:W-:-:S03]  /*0100*/  IMAD.MOV.U32 R11, RZ, RZ, RZ ;  /* 0x000000ffff0b7224 */ /* 0x000fc600078e00ff */
[----:B------:R-:W-:-:S04]  /*0110*/  USHF.R.S32.HI UR5, URZ, 0x1f, UR4 ;  /* 0x0000001fff057899 */ /* 0x000fc80008011404 */
[----:B------:R-:W-:-:S04]  /*0120*/  ULEA.HI UR5, UR5, UR4, URZ, 0x6 ;  /* 0x0000000405057291 */ /* 0x000fc8000f8f30ff */
[----:B------:R-:W-:Y:S02]  /*0130*/  USHF.R.S32.HI UR5, URZ, 0x6, UR5 ;  /* 0x00000006ff057899 */ /* 0x000fe40008011405 */
[----:B-1----:R-:W-:-:S04]  /*0140*/  UIADD3 UR6, UP0, UPT, UR8, 0x40, URZ ;  /* 0x0000004008067890 */ /* 0x002fc8000ff1e0ff */
[----:B------:R-:W-:Y:S01]  /*0150*/  UIADD3.X UR4, UPT, UPT, URZ, UR9, URZ, UP0, !UPT ;  /* 0x00000009ff047290 */ /* 0x000fe200087fe4ff */
[----:B0-----:R-:W-:-:S11]  /*0160*/  LEA R0, R3, R0, 0x18 ;  /* 0x0000000003007211 */ /* 0x001fd600078ec0ff */
.L_x_89:
[----:B------:R-:W-:Y:S02]  /*0170*/  SHF.R.U32.HI R26, RZ, 0x6, R2 ;  /* 0x00000006ff1a7819 */ /* 0x000fe40000011602 */
[----:B0-2---:R-:W-:-:S03]  /*0180*/  LOP3.LUT R7, R2, 0x3f, RZ, 0xc0, !PT ;  /* 0x0000003f02077812 */ /* 0x005fc600078ec0ff */
[----:B-1----:R-:W-:-:S05]  /*0190*/  IMAD R3, R26, 0x8, R0 ;  /* 0x000000081a037824 */ /* 0x002fca00078e0200 */
[----:B------:R-:W0:Y:S02]  /*01a0*/  LDS.64 R4, [R3] ;  /* 0x0000000003047984 */ /* 0x000e240000000a00 */
[----:B0-----:R-:W-:-:S04]  /*01b0*/  SHF.R.U64 R4, R4, R7, R5 ;  /* 0x0000000704047219 */ /* 0x001fc80000001205 */
[----:B------:R-:W-:-:S04]  /*01c0*/  LOP3.LUT R4, R4, 0x1, RZ, 0xc0, !PT ;  /* 0x0000000104047812 */ /* 0x000fc800078ec0ff */
[----:B------:R-:W-:-:S04]  /*01d0*/  ISETP.NE.U32.AND P0, PT, R4, 0x1, PT ;  /* 0x000000010400780c */ /* 0x000fc80003f05070 */
[----:B------:R-:W-:-:S13]  /*01e0*/  ISETP.NE.U32.AND.EX P0, PT, RZ, RZ, PT, P0 ;  /* 0x000000ffff00720c */ /* 0x000fda0003f05100 */
[----:B------:R-:W-:Y:S05]  /*01f0*/  @!P0 BRA `(.L_x_84) ;  /* 0x0000000c00ac8947 */ /* 0x000fea0003800000 */
[----:B------:R-:W0:Y:S08]  /*0200*/  LDC.64 R6, c[0x0][0x388] ;  /* 0x0000e200ff067b82 */ /* 0x000e300000000a00 */
[----:B------:R-:W1:Y:S01]  /*0210*/  LDC.64 R8, c[0x0][0x390] ;  /* 0x0000e400ff087b82 */ /* 0x000e620000000a00 */
[----:B0-----:R-:W-:-:S06]  /*0220*/  IMAD.WIDE.U32 R6, R2, 0x8, R6 ;  /* 0x0000000802067825 */ /* 0x001fcc00078e0006 */
[----:B------:R-:W2:Y:S01]  /*0230*/  LDG.E.64.CONSTANT R6, desc[UR10][R6.64] ;  /* 0x0000000a06067981 */ /* 0x000ea2000c1e9b00 */
[----:B------:R-:W-:Y:S01]  /*0240*/  ISETP.GE.AND P0, PT, R26, UR5, PT ;  /* 0x000000051a007c0c */ /* 0x000fe2000bf06270 */
[----:B-1----:R-:W-:-:S04]  /*0250*/  IMAD.WIDE R8, R11, 0x8, R8 ;  /* 0x000000080b087825 */ /* 0x002fc800078e0208 */
[----:B------:R-:W-:-:S04]  /*0260*/  VIADD R4, R11, 0x1 ;  /* 0x000000010b047836 */ /* 0x000fc80000000000 */
[----:B------:R-:W-:Y:S01]  /*0270*/  IMAD.MOV.U32 R11, RZ, RZ, R4 ;  /* 0x000000ffff0b7224 */ /* 0x000fe200078e0004 */
[----:B--2---:R0:W-:Y:S03]  /*0280*/  STG.E.64 desc[UR10][R8.64], R6 ;  /* 0x0000000608007986 */ /* 0x0041e6000c101b0a */
[----:B------:R-:W-:Y:S05]  /*0290*/  @P0 BRA `(.L_x_84) ;  /* 0x0000000c00840947 */ /* 0x000fea0003800000 */
[C---:B0-----:R-:W-:Y:S01]  /*02a0*/  VIADD R6, R26.reuse, -UR5 ;  /* 0x800000051a067c36 */ /* 0x041fe20008000000 */
[----:B------:R-:W-:Y:S01]  /*02b0*/  IADD3 R5, PT, PT, -R26, UR5, RZ ;  /* 0x000000051a057c10 */ /* 0x000fe2000fffe1ff */
[----:B------:R-:W-:-:S03]  /*02c0*/  IMAD R25, R2, UR5, RZ ;  /* 0x0000000502197c24 */ /* 0x000fc6000f8e02ff */
[----:B------:R-:W-:Y:S02]  /*02d0*/  ISETP.GT.U32.AND P1, PT, R6, -0x10, PT ;  /* 0xfffffff00600780c */ /* 0x000fe40003f24070 */
[----:B------:R-:W-:-:S04]  /*02e0*/  LOP3.LUT R24, R5, 0xf, RZ, 0xc0, !PT ;  /* 0x0000000f05187812 */ /* 0x000fc800078ec0ff */
[----:B------:R-:W-:-:S07]  /*02f0*/  ISETP.NE.AND P0, PT, R24, RZ, PT ;  /* 0x000000ff1800720c */ /* 0x000fce0003f05270 */
[----:B------:R-:W-:Y:S06]  /*0300*/  @P1 BRA `(.L_x_85) ;  /* 0x0000000400781947 */ /* 0x000fec0003800000 */
[----:B------:R-:W-:Y:S01]  /*0310*/  LOP3.LUT R27, R5, 0xfffffff0, RZ, 0xc0, !PT ;  /* 0xfffffff0051b7812 */ /* 0x000fe200078ec0ff */
[----:B------:R-:W-:Y:S02]  /*0320*/  IMAD.U32 R6, RZ, RZ, UR6 ;  /* 0x00000006ff067e24 */ /* 0x000fe4000f8e00ff */
[----:B------:R-:W-:Y:S02]  /*0330*/  IMAD.U32 R7, RZ, RZ, UR4 ;  /* 0x00000004ff077e24 */ /* 0x000fe4000f8e00ff */
[----:B------:R-:W-:Y:S02]  /*0340*/  IMAD.IADD R9, R26, 0x1, R25 ;  /* 0x000000011a097824 */ /* 0x000fe400078e0219 */
[----:B------:R-:W-:Y:S02]  /*0350*/  VIADD R3, R3, 0x40 ;  /* 0x0000004003037836 */ /* 0x000fe40000000000 */
[----:B------:R-:W-:-:S04]  /*0360*/  IMAD.WIDE.U32 R6, R9, 0x8, R6 ;  /* 0x0000000809067825 */ /* 0x000fc800078e0006 */
[----:B------:R-:W-:-:S07]  /*0370*/  IMAD.MOV R27, RZ, RZ, -R27 ;  /* 0x000000ffff1b7224 */ /* 0x000fce00078e0a1b */
.L_x_86:
[----:B------:R-:W2:Y:S04]  /*0380*/  LDG.E.64.CONSTANT R18, desc[UR10][R6.64+-0x40] ;  /* 0xffffc00a06127981 */ /* 0x000ea8000c1e9b00 */
[----:B------:R-:W3:Y:S04]  /*0390*/  LDG.E.64.CONSTANT R12, desc[UR10][R6.64+-0x30] ;  /* 0xffffd00a060c7981 */ /* 0x000ee8000c1e9b00 */
[----:B------:R-:W4:Y:S04]  /*03a0*/  LDG.E.64.CONSTANT R14, desc[UR10][R6.64+-0x28] ;  /* 0xffffd80a060e7981 */ /* 0x000f28000c1e9b00 */
[----:B------:R-:W5:Y:S04]  /*03b0*/  LDG.E.64.CONSTANT R16, desc[UR10][R6.64+-0x38] ;  /* 0xffffc80a06107981 */ /* 0x000f68000c1e9b00 */
[----:B------:R-:W2:Y:S04]  /*03c0*/  LDS.64 R10, [R3+-0x40] ;  /* 0xffffc000030a7984 */ /* 0x000ea80000000a00 */
[----:B------:R-:W5:Y:S04]  /*03d0*/  LDG.E.64.CONSTANT R20, desc[UR10][R6.64+-0x20] ;  /* 0xffffe00a06147981 */ /* 0x000f68000c1e9b00 */
[----:B------:R-:W5:Y:S04]  /*03e0*/  LDG.E.64.CONSTANT R22, desc[UR10][R6.64+-0x18] ;  /* 0xffffe80a06167981 */ /* 0x000f68000c1e9b00 */
[----:B------:R-:W-:Y:S01]  /*03f0*/  LDS.64 R8, [R3+-0x38] ;  /* 0xffffc80003087984 */ /* 0x000fe20000000a00 */
[----:B--2---:R-:W-:-:S02]  /*0400*/  LOP3.LUT R28, R10, R18, RZ, 0xfc, !PT ;  /* 0x000000120a1c7212 */ /* 0x004fc400078efcff */
[----:B------:R-:W-:Y:S02]  /*0410*/  LOP3.LUT R29, R11, R19, RZ, 0xfc, !PT ;  /* 0x000000130b1d7212 */ /* 0x000fe400078efcff */
[----:B------:R-:W3:Y:S04]  /*0420*/  LDS.64 R10, [R3+-0x30] ;  /* 0xffffd000030a7984 */ /* 0x000ee80000000a00 */
[----:B------:R-:W-:Y:S01]  /*0430*/  LDS.64 R18, [R3+-0x20] ;  /* 0xffffe00003127984 */ /* 0x000fe20000000a00 */
[----:B---3--:R-:W-:Y:S02]  /*0440*/  LOP3.LUT R10, R10, R12, RZ, 0xfc, !PT ;  /* 0x0000000c0a0a7212 */ /* 0x008fe400078efcff */
[----:B------:R-:W-:Y:S02]  /*0450*/  LOP3.LUT R11, R11, R13, RZ, 0xfc, !PT ;  /* 0x0000000d0b0b7212 */ /* 0x000fe400078efcff */
[----:B------:R-:W4:Y:S02]  /*0460*/  LDS.64 R12, [R3+-0x28] ;  /* 0xffffd800030c7984 */ /* 0x000f240000000a00 */
[----:B----4-:R-:W-:-:S02]  /*0470*/  LOP3.LUT R12, R12, R14, RZ, 0xfc, !PT ;  /* 0x0000000e0c0c7212 */ /* 0x010fc400078efcff */
[----:B------:R-:W-:Y:S02]  /*0480*/  LOP3.LUT R13, R13, R15, RZ, 0xfc, !PT ;  /* 0x0000000f0d0d7212 */ /* 0x000fe400078efcff */
[----:B------:R-:W2:Y:S01]  /*0490*/  LDG.E.64.CONSTANT R14, desc[UR10][R6.64+-0x10] ;  /* 0xfffff00a060e7981 */ /* 0x000ea2000c1e9b00 */
[----:B-----5:R-:W-:Y:S02]  /*04a0*/  LOP3.LUT R8, R8, R16, RZ, 0xfc, !PT ;  /* 0x0000001008087212 */ /* 0x020fe400078efcff */
[----:B------:R-:W-:Y:S02]  /*04b0*/  LOP3.LUT R9, R9, R17, RZ, 0xfc, !PT ;  /* 0x0000001109097212 */ /* 0x000fe400078efcff */
[----:B------:R-:W3:Y:S01]  /*04c0*/  LDG.E.64.CONSTANT R16, desc[UR10][R6.64+-0x8] ;  /* 0xfffff80a06107981 */ /* 0x000ee2000c1e9b00 */
[----:B------:R-:W-:Y:S02]  /*04d0*/  LOP3.LUT R18, R18, R20, RZ, 0xfc, !PT ;  /* 0x0000001412127212 */ /* 0x000fe400078efcff */
[----:B------:R-:W-:-:S02]  /*04e0*/  LOP3.LUT R19, R19, R21, RZ, 0xfc, !PT ;  /* 0x0000001513137212 */ /* 0x000fc400078efcff */
[----:B------:R-:W0:Y:S02]  /*04f0*/  LDS.64 R20, [R3+-0x18] ;  /* 0xffffe80003147984 */ /* 0x000e240000000a00 */
[----:B0-----:R-:W-:Y:S02]  /*0500*/  LOP3.LUT R20, R20, R22, RZ, 0xfc, !PT ;  /* 0x0000001614147212 */ /* 0x001fe400078efcff */
[----:B------:R-:W-:Y:S02]  /*0510*/  LOP3.LUT R21, R21, R23, RZ, 0xfc, !PT ;  /* 0x0000001715157212 */ /* 0x000fe400078efcff */
[----:B------:R-:W2:Y:S04]  /*0520*/  LDS.64 R22, [R3+-0x10] ;  /* 0xfffff00003167984 */ /* 0x000ea80000000a00 */
[----:B------:R0:W-:Y:S04]  /*0530*/  STS.64 [R3+-0x40], R28 ;  /* 0xffffc01c03007388 */ /* 0x0001e80000000a00 */
[----:B0-----:R-:W4:Y:S04]  /*0540*/  LDG.E.64.CONSTANT R28, desc[UR10][R6.64+0x8] ;  /* 0x0000080a061c7981 */ /* 0x001f28000c1e9b00 */
[----:B------:R0:W-:Y:S04]  /*0550*/  STS.64 [R3+-0x38], R8 ;  /* 0xffffc80803007388 */ /* 0x0001e80000000a00 */
[----:B------:R1:W-:Y:S04]  /*0560*/  STS.64 [R3+-0x30], R10 ;  /* 0xffffd00a03007388 */ /* 0x0003e80000000a00 */
[----:B0-----:R-:W5:Y:S04]  /*0570*/  LDG.E.64.CONSTANT R8, desc[UR10][R6.64+0x10] ;  /* 0x0000100a06087981 */ /* 0x001f68000c1e9b00 */
[----:B-1----:R-:W5:Y:S01]  /*0580*/  LDG.E.64.CONSTANT R10, desc[UR10][R6.64+0x18] ;  /* 0x0000180a060a7981 */ /* 0x002f62000c1e9b00 */
[----:B--2---:R-:W-:-:S02]  /*0590*/  LOP3.LUT R14, R22, R14, RZ, 0xfc, !PT ;  /* 0x0000000e160e7212 */ /* 0x004fc400078efcff */
[----:B------:R-:W-:Y:S02]  /*05a0*/  LOP3.LUT R15, R23, R15, RZ, 0xfc, !PT ;  /* 0x0000000f170f7212 */ /* 0x000fe400078efcff */
[----:B------:R-:W3:Y:S02]  /*05b0*/  LDS.64 R22, [R3+-0x8] ;  /* 0xfffff80003167984 */ /* 0x000ee40000000a00 */
[----:B---3--:R-:W-:Y:S02]  /*05c0*/  LOP3.LUT R16, R22, R16, RZ, 0xfc, !PT ;  /* 0x0000001016107212 */ /* 0x008fe400078efcff */
[----:B------:R-:W-:Y:S02]  /*05d0*/  LOP3.LUT R17, R23, R17, RZ, 0xfc, !PT ;  /* 0x0000001117117212 */ /* 0x000fe400078efcff */
[----:B------:R-:W2:Y:S04]  /*05e0*/  LDG.E.64.CONSTANT R22, desc[UR10][R6.64] ;  /* 0x0000000a06167981 */ /* 0x000ea8000c1e9b00 */
[----:B------:R-:W-:Y:S04]  /*05f0*/  STS.64 [R3+-0x28], R12 ;  /* 0xffffd80c03007388 */ /* 0x000fe80000000a00 */
[----:B------:R-:W-:Y:S04]  /*0600*/  STS.64 [R3+-0x10], R14 ;  /* 0xfffff00e03007388 */ /* 0x000fe80000000a00 */
[----:B------:R-:W-:Y:S04]  /*0610*/  LDS.64 R12, [R3] ;  /* 0x00000000030c7984 */ /* 0x000fe80000000a00 */
[----:B------:R-:W4:Y:S04]  /*0620*/  LDS.64 R14, [R3+0x8] ;  /* 0x00000800030e7984 */ /* 0x000f280000000a00 */
[----:B------:R0:W-:Y:S04]  /*0630*/  STS.64 [R3+-0x20], R18 ;  /* 0xffffe01203007388 */ /* 0x0001e80000000a00 */
[----:B0-----:R-:W3:Y:S01]  /*0640*/  LDG.E.64.CONSTANT R18, desc[UR10][R6.64+0x20] ;  /* 0x0000200a06127981 */ /* 0x001ee2000c1e9b00 */
[----:B----4-:R-:W-:-:S02]  /*0650*/  LOP3.LUT R28, R14, R28, RZ, 0xfc, !PT ;  /* 0x0000001c0e1c7212 */ /* 0x010fc400078efcff */
[----:B------:R-:W-:Y:S02]  /*0660*/  LOP3.LUT R29, R15, R29, RZ, 0xfc, !PT ;  /* 0x0000001d0f1d7212 */ /* 0x000fe400078efcff */
[----:B------:R-:W5:Y:S04]  /*0670*/  LDS.64 R14, [R3+0x18] ;  /* 0x00001800030e7984 */ /* 0x000f680000000a00 */
[----:B------:R0:W-:Y:S04]  /*0680*/  STS.64 [R3+-0x8], R16 ;  /* 0xfffff81003007388 */ /* 0x0001e80000000a00 */
[----:B0-----:R-:W4:Y:S01]  /*0690*/  LDG.E.64.CONSTANT R16, desc[UR10][R6.64+0x30] ;  /* 0x0000300a06107981 */ /* 0x001f22000c1e9b00 */
[----:B-----5:R-:W-:-:S02]  /*06a0*/  LOP3.LUT R10, R14, R10, RZ, 0xfc, !PT ;  /* 0x0000000a0e0a7212 */ /* 0x020fc400078efcff */
[----:B------:R-:W-:Y:S02]  /*06b0*/  LOP3.LUT R11, R15, R11, RZ, 0xfc, !PT ;  /* 0x0000000b0f0b7212 */ /* 0x000fe400078efcff */
[----:B------:R-:W5:Y:S01]  /*06c0*/  LDG.E.64.CONSTANT R14, desc[UR10][R6.64+0x38] ;  /* 0x0000380a060e7981 */ /* 0x000f62000c1e9b00 */
[----:B--2---:R-:W-:Y:S02]  /*06d0*/  LOP3.LUT R22, R12, R22, RZ, 0xfc, !PT ;  /* 0x000000160c167212 */ /* 0x004fe400078efcff */
[----:B------:R-:W-:Y:S02]  /*06e0*/  LOP3.LUT R23, R13, R23, RZ, 0xfc, !PT ;  /* 0x000000170d177212 */ /* 0x000fe400078efcff */
[----:B------:R-:W0:Y:S02]  /*06f0*/  LDS.64 R12, [R3+0x10] ;  /* 0x00001000030c7984 */ /* 0x000e240000000a00 */
[----:B0-----:R-:W-:Y:S02]  /*0700*/  LOP3.LUT R8, R12, R8, RZ, 0xfc, !PT ;  /* 0x000000080c087212 */ /* 0x001fe400078efcff */
[----:B------:R-:W-:-:S02]  /*0710*/  LOP3.LUT R9, R13, R9, RZ, 0xfc, !PT ;  /* 0x000000090d097212 */ /* 0x000fc400078efcff */
[----:B------:R0:W2:Y:S04]  /*0720*/  LDG.E.64.CONSTANT R12, desc[UR10][R6.64+0x28] ;  /* 0x0000280a060c7981 */ /* 0x0000a8000c1e9b00 */
[----:B------:R-:W-:Y:S04]  /*0730*/  STS.64 [R3+-0x18], R20 ;  /* 0xffffe81403007388 */ /* 0x000fe80000000a00 */
[----:B------:R-:W3:Y:S04]  /*0740*/  LDS.64 R20, [R3+0x20] ;  /* 0x0000200003147984 */ /* 0x000ee80000000a00 */
[----:B------:R-:W-:Y:S04]  /*0750*/  STS.64 [R3+0x10], R8 ;  /* 0x0000100803007388 */ /* 0x000fe80000000a00 */
[----:B------:R-:W-:Y:S04]  /*0760*/  STS.64 [R3], R22 ;  /* 0x0000001603007388 */ /* 0x000fe80000000a00 */
[----:B------:R-:W4:Y:S04]  /*0770*/  LDS.64 R8, [R3+0x30] ;  /* 0x0000300003087984 */ /* 0x000f280000000a00 */
[----:B------:R-:W-:Y:S01]  /*0780*/  LDS.64 R22, [R3+0x28] ;  /* 0x0000280003167984 */ /* 0x000fe20000000a00 */
[----:B---3--:R-:W-:-:S02]  /*0790*/  LOP3.LUT R18, R20, R18, RZ, 0xfc, !PT ;  /* 0x0000001214127212 */ /* 0x008fc400078efcff */
[----:B------:R-:W-:Y:S02]  /*07a0*/  LOP3.LUT R19, R21, R19, RZ, 0xfc, !PT ;  /* 0x0000001315137212 */ /* 0x000fe400078efcff */
[----:B------:R-:W5:Y:S01]  /*07b0*/  LDS.64 R20, [R3+0x38] ;  /* 0x0000380003147984 */ /* 0x000f620000000a00 */
[----:B------:R-:W-:-:S05]  /*07c0*/  VIADD R27, R27, 0x10 ;  /* 0x000000101b1b7836 */ /* 0x000fca0000000000 */
[----:B------:R-:W-:Y:S02]  /*07d0*/  ISETP.NE.AND P1, PT, R27, RZ, PT ;  /* 0x000000ff1b00720c */ /* 0x000fe40003f25270 */
[----:B----4-:R-:W-:Y:S02]  /*07e0*/  LOP3.LUT R16, R8, R16, RZ, 0xfc, !PT ;  /* 0x0000001008107212 */ /* 0x010fe400078efcff */
[----:B------:R-:W-:Y:S02]  /*07f0*/  LOP3.LUT R17, R9, R17, RZ, 0xfc, !PT ;  /* 0x0000001109117212 */ /* 0x000fe400078efcff */
[----:B0-----:R-:W-:Y:S01]  /*0800*/  IADD3 R6, P2, PT, R6, 0x80, RZ ;  /* 0x0000008006067810 */ /* 0x001fe20007f5e0ff */
[----:B------:R-:W-:Y:S01]  /*0810*/  STS.64 [R3+0x8], R28 ;  /* 0x0000081c03007388 */ /* 0x000fe20000000a00 */
[----:B------:R-:W-:-:S03]  /*0820*/  VIADD R26, R26, 0x10 ;  /* 0x000000101a1a7836 */ /* 0x000fc60000000000 */
[----:B------:R-:W-:Y:S01]  /*0830*/  STS.64 [R3+0x18], R10 ;  /* 0x0000180a03007388 */ /* 0x000fe20000000a00 */
[----:B------:R-:W-:-:S03]  /*0840*/  IMAD.X R7, RZ, RZ, R7, P2 ;  /* 0x000000ffff077224 */ /* 0x000fc600010e0607 */
[----:B------:R-:W-:Y:S04]  /*0850*/  STS.64 [R3+0x20], R18 ;  /* 0x0000201203007388 */ /* 0x000fe80000000a00 */
[----:B------:R-:W-:Y:S01]  /*0860*/  STS.64 [R3+0x30], R16 ;  /* 0x0000301003007388 */ /* 0x000fe20000000a00 */
[----:B-----5:R-:W-:Y:S02]  /*0870*/  LOP3.LUT R8, R20, R14, RZ, 0xfc, !PT ;  /* 0x0000000e14087212 */ /* 0x020fe400078efcff */
[----:B------:R-:W-:-:S05]  /*0880*/  LOP3.LUT R9, R21, R15, RZ, 0xfc, !PT ;  /* 0x0000000f15097212 */ /* 0x000fca00078efcff */
[----:B------:R-:W-:Y:S01]  /*0890*/  STS.64 [R3+0x38], R8 ;  /* 0x0000380803007388 */ /* 0x000fe20000000a00 */
[----:B--2---:R-:W-:Y:S02]  /*08a0*/  LOP3.LUT R12, R22, R12, RZ, 0xfc, !PT ;  /* 0x0000000c160c7212 */ /* 0x004fe400078efcff */
[----:B------:R-:W-:-:S05]  /*08b0*/  LOP3.LUT R13, R23, R13, RZ, 0xfc, !PT ;  /* 0x0000000d170d7212 */ /* 0x000fca00078efcff */
[----:B------:R0:W-:Y:S02]  /*08c0*/  STS.64 [R3+0x28], R12 ;  /* 0x0000280c03007388 */ /* 0x0001e40000000a00 */
[----:B0-----:R-:W-:Y:S01]  /*08d0*/  VIADD R3, R3, 0x80 ;  /* 0x0000008003037836 */ /* 0x001fe20000000000 */
[----:B------:R-:W-:Y:S06]  /*08e0*/  @P1 BRA `(.L_x_86) ;  /* 0xfffffff800a41947 */ /* 0x000fec000383ffff */
.L_x_85:
[----:B------:R-:W-:Y:S01]  /*08f0*/  IMAD.MOV.U32 R11, RZ, RZ, R4 ;  /* 0x000000ffff0b7224 */ /* 0x000fe200078e0004 */
[----:B------:R-:W-:Y:S01]  /*0900*/  LOP3.LUT R3, R5, 0x7, RZ, 0xc0, !PT ;  /* 0x0000000705037812 */ /* 0x000fe200078ec0ff */
[----:B------:R-:W-:Y:S06]  /*0910*/  @!P0 BRA `(.L_x_84) ;  /* 0x0000000400e48947 */ /* 0x000fec0003800000 */
[----:B------:R-:W-:Y:S02]  /*0920*/  ISETP.GE.U32.AND P1, PT, R24, 0x8, PT ;  /* 0x000000081800780c */ /* 0x000fe40003f26070 */
[----:B------:R-:W-:-:S11]  /*0930*/  ISETP.NE.AND P0, PT, R3, RZ, PT ;  /* 0x000000ff0300720c */ /* 0x000fd60003f05270 */
[----:B------:R-:W-:Y:S05]  /*0940*/  @!P1 BRA `(.L_x_87) ;  /* 0x0000000000c89947 */ /* 0x000fea0003800000 */
[----:B------:R-:W0:Y:S01]  /*0950*/  LDC.64 R12, c[0x0][0x380] ;  /* 0x0000e000ff0c7b82 */ /* 0x000e220000000a00 */
[C---:B------:R-:W-:Y:S01]  /*0960*/  IADD3 R6, P1, PT, R26.reuse, R25, RZ ;  /* 0x000000191a067210 */ /* 0x040fe20007f3e0ff */
[----:B------:R-:W-:-:S04]  /*0970*/  IMAD.IADD R9, R26, 0x1, R25 ;  /* 0x000000011a097824 */ /* 0x000fc800078e0219 */
[----:B------:R-:W-:Y:S02]  /*0980*/  IMAD.X R7, RZ, RZ, RZ, P1 ;  /* 0x000000ffff077224 */ /* 0x000fe400008e06ff */
[----:B------:R-:W1:Y:S01]  /*0990*/  LDC.64 R18, c[0x0][0x380] ;  /* 0x0000e000ff127b82 */ /* 0x000e620000000a00 */
[----:B0-----:R-:W-:-:S04]  /*09a0*/  LEA R12, P1, R6, R12, 0x3 ;  /* 0x0000000c060c7211 */ /* 0x001fc800078218ff */
[----:B------:R-:W-:Y:S01]  /*09b0*/  LEA.HI.X R13, R6, R13, R7, 0x3, P1 ;  /* 0x0000000d060d7211 */ /* 0x000fe200008f1c07 */
[----:B-1----:R-:W-:-:S04]  /*09c0*/  IMAD.WIDE.U32 R18, R9, 0x8, R18 ;  /* 0x0000000809127825 */ /* 0x002fc800078e0012 */
[----:B------:R-:W2:Y:S04]  /*09d0*/  LDG.E.64.CONSTANT R6, desc[UR10][R12.64+0x8] ;  /* 0x0000080a0c067981 */ /* 0x000ea8000c1e9b00 */
[----:B------:R-:W3:Y:S04]  /*09e0*/  LDG.E.64.CONSTANT R10, desc[UR10][R12.64+0x18] ;  /* 0x0000180a0c0a7981 */ /* 0x000ee8000c1e9b00 */
[----:B------:R-:W4:Y:S01]  /*09f0*/  LDG.E.64.CONSTANT R18, desc[UR10][R18.64] ;  /* 0x0000000a12127981 */ /* 0x000f22000c1e9b00 */
[----:B------:R-:W-:-:S03]  /*0a00*/  IMAD R27, R26, 0x8, R0 ;  /* 0x000000081a1b7824 */ /* 0x000fc600078e0200 */
[----:B------:R-:W5:Y:S04]  /*0a10*/  LDG.E.64.CONSTANT R14, desc[UR10][R12.64+0x10] ;  /* 0x0000100a0c0e7981 */ /* 0x000f68000c1e9b00 */
[----:B------:R-:W2:Y:S04]  /*0a20*/  LDS.64 R8, [R27+0x8] ;  /* 0x000008001b087984 */ /* 0x000ea80000000a00 */
[----:B------:R-:W4:Y:S04]  /*0a30*/  LDS.64 R16, [R27] ;  /* 0x000000001b107984 */ /* 0x000f280000000a00 */
[----:B------:R-:W5:Y:S04]  /*0a40*/  LDG.E.64.CONSTANT R22, desc[UR10][R12.64+0x28] ;  /* 0x0000280a0c167981 */ /* 0x000f68000c1e9b00 */
[----:B------:R-:W-:Y:S01]  /*0a50*/  LDS.64 R20, [R27+0x38] ;  /* 0x000038001b147984 */ /* 0x000fe20000000a00 */
[----:B--2---:R-:W-:-:S02]  /*0a60*/  LOP3.LUT R28, R8, R6, RZ, 0xfc, !PT ;  /* 0x00000006081c7212 */ /* 0x004fc400078efcff */
[----:B------:R-:W-:Y:S02]  /*0a70*/  LOP3.LUT R29, R9, R7, RZ, 0xfc, !PT ;  /* 0x00000007091d7212 */ /* 0x000fe400078efcff */
[----:B------:R-:W3:Y:S01]  /*0a80*/  LDS.64 R8, [R27+0x18] ;  /* 0x000018001b087984 */ /* 0x000ee20000000a00 */
[----:B----4-:R-:W-:-:S03]  /*0a90*/  LOP3.LUT R16, R16, R18, RZ, 0xfc, !PT ;  /* 0x0000001210107212 */ /* 0x010fc600078efcff */
[----:B------:R-:W5:Y:S01]  /*0aa0*/  LDS.64 R6, [R27+0x10] ;  /* 0x000010001b067984 */ /* 0x000f620000000a00 */
[----:B------:R-:W-:-:S03]  /*0ab0*/  LOP3.LUT R17, R17, R19, RZ, 0xfc, !PT ;  /* 0x0000001311117212 */ /* 0x000fc600078efcff */
[----:B------:R-:W2:Y:S01]  /*0ac0*/  LDG.E.64.CONSTANT R18, desc[UR10][R12.64+0x20] ;  /* 0x0000200a0c127981 */ /* 0x000ea2000c1e9b00 */
[----:B---3--:R-:W-:Y:S02]  /*0ad0*/  LOP3.LUT R8, R8, R10, RZ, 0xfc, !PT ;  /* 0x0000000a08087212 */ /* 0x008fe400078efcff */
[----:B------:R-:W-:Y:S02]  /*0ae0*/  LOP3.LUT R9, R9, R11, RZ, 0xfc, !PT ;  /* 0x0000000b09097212 */ /* 0x000fe400078efcff */
[----:B------:R-:W3:Y:S04]  /*0af0*/  LDG.E.64.CONSTANT R10, desc[UR10][R12.64+0x30] ;  /* 0x0000300a0c0a7981 */ /* 0x000ee8000c1e9b00 */
[----:B------:R-:W4:Y:S01]  /*0b00*/  LDG.E.64.CONSTANT R12, desc[UR10][R12.64+0x38] ;  /* 0x0000380a0c0c7981 */ /* 0x000f22000c1e9b00 */
[----:B-----5:R-:W-:-:S02]  /*0b10*/  LOP3.LUT R6, R6, R14, RZ, 0xfc, !PT ;  /* 0x0000000e06067212 */ /* 0x020fc400078efcff */
[----:B------:R-:W-:Y:S02]  /*0b20*/  LOP3.LUT R7, R7, R15, RZ, 0xfc, !PT ;  /* 0x0000000f07077212 */ /* 0x000fe400078efcff */
[----:B------:R-:W-:Y:S04]  /*0b30*/  LDS.64 R14, [R27+0x20] ;  /* 0x000020001b0e7984 */ /* 0x000fe80000000a00 */
[----:B------:R-:W-:Y:S04]  /*0b40*/  STS.64 [R27], R16 ;  /* 0x000000101b007388 */ /* 0x000fe80000000a00 */
[----:B------:R-:W0:Y:S04]  /*0b50*/  LDS.64 R16, [R27+0x28] ;  /* 0x000028001b107984 */ /* 0x000e280000000a00 */
[----:B------:R-:W-:Y:S04]  /*0b60*/  STS.64 [R27+0x8], R28 ;  /* 0x0000081c1b007388 */ /* 0x000fe80000000a00 */
[----:B------:R-:W-:Y:S04]  /*0b70*/  STS.64 [R27+0x10], R6 ;  /* 0x000010061b007388 */ /* 0x000fe80000000a00 */
[----:B------:R-:W-:Y:S01]  /*0b80*/  STS.64 [R27+0x18], R8 ;  /* 0x000018081b007388 */ /* 0x000fe20000000a00 */
[----:B------:R-:W-:Y:S01]  /*0b90*/  VIADD R26, R26, 0x8 ;  /* 0x000000081a1a7836 */ /* 0x000fe20000000000 */
[----:B0-----:R-:W-:-:S02]  /*0ba0*/  LOP3.LUT R22, R16, R22, RZ, 0xfc, !PT ;  /* 0x0000001610167212 */ /* 0x001fc400078efcff */
[----:B------:R-:W-:-:S05]  /*0bb0*/  LOP3.LUT R23, R17, R23, RZ, 0xfc, !PT ;  /* 0x0000001711177212 */ /* 0x000fca00078efcff */
[----:B------:R-:W-:Y:S01]  /*0bc0*/  STS.64 [R27+0x28], R22 ;  /* 0x000028161b007388 */ /* 0x000fe20000000a00 */
[----:B--2---:R-:W-:Y:S02]  /*0bd0*/  LOP3.LUT R14, R14, R18, RZ, 0xfc, !PT ;  /* 0x000000120e0e7212 */ /* 0x004fe400078efcff */
[----:B------:R-:W-:Y:S02]  /*0be0*/  LOP3.LUT R15, R15, R19, RZ, 0xfc, !PT ;  /* 0x000000130f0f7212 */ /* 0x000fe400078efcff */
[----:B------:R-:W3:Y:S04]  /*0bf0*/  LDS.64 R18, [R27+0x30] ;  /* 0x000030001b127984 */ /* 0x000ee80000000a00 */
[----:B------:R0:W-:Y:S01]  /*0c00*/  STS.64 [R27+0x20], R14 ;  /* 0x0000200e1b007388 */ /* 0x0001e20000000a00 */
[----:B---3--:R-:W-:-:S02]  /*0c10*/  LOP3.LUT R10, R18, R10, RZ, 0xfc, !PT ;  /* 0x0000000a120a7212 */ /* 0x008fc400078efcff */
[----:B------:R-:W-:Y:S02]  /*0c20*/  LOP3.LUT R11, R19, R11, RZ, 0xfc, !PT ;  /* 0x0000000b130b7212 */ /* 0x000fe400078efcff */
[----:B----4-:R-:W-:Y:S02]  /*0c30*/  LOP3.LUT R12, R20, R12, RZ, 0xfc, !PT ;  /* 0x0000000c140c7212 */ /* 0x010fe400078efcff */
[----:B------:R-:W-:Y:S01]  /*0c40*/  LOP3.LUT R13, R21, R13, RZ, 0xfc, !PT ;  /* 0x0000000d150d7212 */ /* 0x000fe200078efcff */
[----:B------:R0:W-:Y:S04]  /*0c50*/  STS.64 [R27+0x30], R10 ;  /* 0x0000300a1b007388 */ /* 0x0001e80000000a00 */
[----:B------:R0:W-:Y:S02]  /*0c60*/  STS.64 [R27+0x38], R12 ;  /* 0x0000380c1b007388 */ /* 0x0001e40000000a00 */
.L_x_87:
[----:B0-----:R-:W-:Y:S01]  /*0c70*/  IMAD.MOV.U32 R11, RZ, RZ, R4 ;  /* 0x000000ffff0b7224 */ /* 0x001fe200078e0004 */
[----:B------:R-:W-:Y:S06]  /*0c80*/  @!P0 BRA `(.L_x_84) ;  /* 0x0000000400088947 */ /* 0x000fec0003800000 */
[----:B------:R-:W-:Y:S02]  /*0c90*/  ISETP.GE.U32.AND P1, PT, R3, 0x4, PT ;  /* 0x000000040300780c */ /* 0x000fe40003f26070 */
[----:B------:R-:W-:-:S04]  /*0ca0*/  LOP3.LUT R5, R5, 0x3, RZ, 0xc0, !PT ;  /* 0x0000000305057812 */ /* 0x000fc800078ec0ff */
[----:B------:R-:W-:-:S07]  /*0cb0*/  ISETP.NE.AND P0, PT, R5, RZ, PT ;  /* 0x000000ff0500720c */ /* 0x000fce0003f05270 */
[----:B------:R-:W-:Y:S06]  /*0cc0*/  @!P1 BRA `(.L_x_88) ;  /* 0x0000000000789947 */ /* 0x000fec0003800000 */
[----:B------:R-:W0:Y:S01]  /*0cd0*/  LDC.64 R6, c[0x0][0x380] ;  /* 0x0000e000ff067b82 */ /* 0x000e220000000a00 */
[C---:B------:R-:W-:Y:S01]  /*0ce0*/  IMAD.IADD R23, R26.reuse, 0x1, R25 ;  /* 0x000000011a177824 */ /* 0x040fe200078e0219 */
[----:B------:R-:W-:-:S06]  /*0cf0*/  IADD3 R3, P1, PT, R26, R25, RZ ;  /* 0x000000191a037210 */ /* 0x000fcc0007f3e0ff */
[----:B------:R-:W1:Y:S01]  /*0d00*/  LDC.64 R28, c[0x0][0x380] ;  /* 0x0000e000ff1c7b82 */ /* 0x000e620000000a00 */
[----:B0-----:R-:W-:-:S04]  /*0d10*/  IMAD.WIDE.U32 R22, R23, 0x8, R6 ;  /* 0x0000000817167825 */ /* 0x001fc800078e0006 */
[----:B------:R-:W-:Y:S01]  /*0d20*/  IMAD.X R6, RZ, RZ, RZ, P1 ;  /* 0x000000ffff067224 */ /* 0x000fe200008e06ff */
[----:B------:R-:W2:Y:S01]  /*0d30*/  LDG.E.64.CONSTANT R12, desc[UR10][R22.64] ;  /* 0x0000000a160c7981 */ /* 0x000ea2000c1e9b00 */
[----:B-1----:R-:W-:-:S04]  /*0d40*/  LEA R28, P1, R3, R28, 0x3 ;  /* 0x0000001c031c7211 */ /* 0x002fc800078218ff */
[----:B------:R-:W-:-:S05]  /*0d50*/  LEA.HI.X R29, R3, R29, R6, 0x3, P1 ;  /* 0x0000001d031d7211 */ /* 0x000fca00008f1c06 */
[----:B------:R-:W3:Y:S04]  /*0d60*/  LDG.E.64.CONSTANT R10, desc[UR10][R28.64+0x8] ;  /* 0x0000080a1c0a7981 */ /* 0x000ee8000c1e9b00 */
[----:B------:R-:W4:Y:S04]  /*0d70*/  LDG.E.64.CONSTANT R8, desc[UR10][R28.64+0x10] ;  /* 0x0000100a1c087981 */ /* 0x000f28000c1e9b00 */
[----:B------:R-:W5:Y:S01]  /*0d80*/  LDG.E.64.CONSTANT R6, desc[UR10][R28.64+0x18] ;  /* 0x0000180a1c067981 */ /* 0x000f62000c1e9b00 */
[----:B------:R-:W-:-:S05]  /*0d90*/  IMAD R3, R26, 0x8, R0 ;  /* 0x000000081a037824 */ /* 0x000fca00078e0200 */
[----:B------:R-:W2:Y:S04]  /*0da0*/  LDS.64 R14, [R3] ;  /* 0x00000000030e7984 */ /* 0x000ea80000000a00 */
[----:B------:R-:W3:Y:S04]  /*0db0*/  LDS.64 R16, [R3+0x8] ;  /* 0x0000080003107984 */ /* 0x000ee80000000a00 */
[----:B------:R-:W4:Y:S04]  /*0dc0*/  LDS.64 R18, [R3+0x10] ;  /* 0x0000100003127984 */ /* 0x000f280000000a00 */
[----:B------:R-:W5:Y:S01]  /*0dd0*/  LDS.64 R20, [R3+0x18] ;  /* 0x0000180003147984 */ /* 0x000f620000000a00 */
[----:B------:R-:W-:Y:S01]  /*0de0*/  VIADD R26, R26, 0x4 ;  /* 0x000000041a1a7836 */ /* 0x000fe20000000000 */
[----:B--2---:R-:W-:-:S02]  /*0df0*/  LOP3.LUT R12, R14, R12, RZ, 0xfc, !PT ;  /* 0x0000000c0e0c7212 */ /* 0x004fc400078efcff */
[----:B------:R-:W-:-:S05]  /*0e00*/  LOP3.LUT R13, R15, R13, RZ, 0xfc, !PT ;  /* 0x0000000d0f0d7212 */ /* 0x000fca00078efcff */
[----:B------:R0:W-:Y:S01]  /*0e10*/  STS.64 [R3], R12 ;  /* 0x0000000c03007388 */ /* 0x0001e20000000a00 */
[----:B---3--:R-:W-:Y:S02]  /*0e20*/  LOP3.LUT R10, R16, R10, RZ, 0xfc, !PT ;  /* 0x0000000a100a7212 */ /* 0x008fe400078efcff */
[----:B------:R-:W-:Y:S02]  /*0e30*/  LOP3.LUT R11, R17, R11, RZ, 0xfc, !PT ;  /* 0x0000000b110b7212 */ /* 0x000fe400078efcff */
[----:B----4-:R-:W-:Y:S02]  /*0e40*/  LOP3.LUT R8, R18, R8, RZ, 0xfc, !PT ;  /* 0x0000000812087212 */ /* 0x010fe400078efcff */
[----:B------:R-:W-:Y:S02]  /*0e50*/  LOP3.LUT R9, R19, R9, RZ, 0xfc, !PT ;  /* 0x0000000913097212 */ /* 0x000fe400078efcff */
[----:B-----5:R-:W-:Y:S02]  /*0e60*/  LOP3.LUT R6, R20, R6, RZ, 0xfc, !PT ;  /* 0x0000000614067212 */ /* 0x020fe400078efcff */
[----:B------:R-:W-:Y:S01]  /*0e70*/  LOP3.LUT R7, R21, R7, RZ, 0xfc, !PT ;  /* 0x0000000715077212 */ /* 0x000fe200078efcff */
[----:B------:R0:W-:Y:S04]  /*0e80*/  STS.64 [R3+0x8], R10 ;  /* 0x0000080a03007388 */ /* 0x0001e80000000a00 */
[----:B------:R0:W-:Y:S04]  /*0e90*/  STS.64 [R3+0x10], R8 ;  /* 0x0000100803007388 */ /* 0x0001e80000000a00 */
[----:B------:R0:W-:Y:S02]  /*0ea0*/  STS.64 [R3+0x18], R6 ;  /* 0x0000180603007388 */ /* 0x0001e40000000a00 */
.L_x_88:
[----:B0-----:R-:W-:Y:S01]  /*0eb0*/  IMAD.MOV.U32 R11, RZ, RZ, R4 ;  /* 0x000000ffff0b7224 */ /* 0x001fe200078e0004 */
[----:B------:R-:W-:Y:S06]  /*0ec0*/  @!P0 BRA `(.L_x_84) ;  /* 0x0000000000788947 */ /* 0x000fec0003800000 */
[----:B------:R-:W0:Y:S01]  /*0ed0*/  LDC.64 R6, c[0x0][0x380] ;  /* 0x0000e000ff067b82 */ /* 0x000e220000000a00 */
[----:B------:R-:W-:-:S04]  /*0ee0*/  IMAD.IADD R3, R25, 0x1, R26 ;  /* 0x0000000119037824 */ /* 0x000fc800078e021a */
[----:B0-----:R-:W-:-:S06]  /*0ef0*/  IMAD.WIDE.U32 R6, R3, 0x8, R6 ;  /* 0x0000000803067825 */ /* 0x001fcc00078e0006 */
[----:B------:R-:W2:Y:S01]  /*0f00*/  LDG.E.64.CONSTANT R6, desc[UR10][R6.64] ;  /* 0x0000000a06067981 */ /* 0x000ea2000c1e9b00 */
[----:B------:R-:W-:Y:S01]  /*0f10*/  IMAD R3, R26, 0x8, R0 ;  /* 0x000000081a037824 */ /* 0x000fe200078e0200 */
[----:B------:R-:W-:Y:S01]  /*0f20*/  ISETP.NE.AND P0, PT, R5, 0x1, PT ;  /* 0x000000010500780c */ /* 0x000fe20003f05270 */
[----:B------:R-:W-:-:S03]  /*0f30*/  IMAD.MOV.U32 R11, RZ, RZ, R4 ;  /* 0x000000ffff0b7224 */ /* 0x000fc600078e0004 */
[----:B------:R-:W2:Y:S02]  /*0f40*/  LDS.64 R8, [R3] ;  /* 0x0000000003087984 */ /* 0x000ea40000000a00 */
[----:B--2---:R-:W-:Y:S02]  /*0f50*/  LOP3.LUT R8, R8, R6, RZ, 0xfc, !PT ;  /* 0x0000000608087212 */ /* 0x004fe400078efcff */
[----:B------:R-:W-:-:S05]  /*0f60*/  LOP3.LUT R9, R9, R7, RZ, 0xfc, !PT ;  /* 0x0000000709097212 */ /* 0x000fca00078efcff */
[----:B------:R1:W-:Y:S01]  /*0f70*/  STS.64 [R3], R8 ;  /* 0x0000000803007388 */ /* 0x0003e20000000a00 */
[----:B------:R-:W-:Y:S05]  /*0f80*/  @!P0 BRA `(.L_x_84) ;  /* 0x0000000000488947 */ /* 0x000fea0003800000 */
[----:B------:R-:W0:Y:S01]  /*0f90*/  LDC.64 R14, c[0x0][0x380] ;  /* 0x0000e000ff0e7b82 */ /* 0x000e220000000a00 */
[----:B------:R-:W-:Y:S01]  /*0fa0*/  IADD3 R25, P1, PT, R25, R26, RZ ;  /* 0x0000001a19197210 */ /* 0x000fe20007f3e0ff */
[----:B-1----:R-:W1:Y:S01]  /*0fb0*/  LDS.64 R8, [R3+0x8] ;  /* 0x0000080003087984 */ /* 0x002e620000000a00 */
[----:B------:R-:W-:-:S03]  /*0fc0*/  ISETP.NE.AND P0, PT, R5, 0x2, PT ;  /* 0x000000020500780c */ /* 0x000fc60003f05270 */
[----:B------:R-:W-:-:S10]  /*0fd0*/  IMAD.X R6, RZ, RZ, RZ, P1 ;  /* 0x000000ffff067224 */ /* 0x000fd400008e06ff */
[----:B------:R-:W2:Y:S01]  /*0fe0*/  @P0 LDS.64 R12, [R3+0x10] ;  /* 0x00001000030c0984 */ /* 0x000ea20000000a00 */
[----:B0-----:R-:W-:-:S04]  /*0ff0*/  LEA R14, P1, R25, R14, 0x3 ;  /* 0x0000000e190e7211 */ /* 0x001fc800078218ff */
[----:B------:R-:W-:-:S05]  /*1000*/  LEA.HI.X R15, R25, R15, R6, 0x3, P1 ;  /* 0x0000000f190f7211 */ /* 0x000fca00008f1c06 */
[----:B------:R-:W1:Y:S04]  /*1010*/  LDG.E.64.CONSTANT R6, desc[UR10][R14.64+0x8] ;  /* 0x0000080a0e067981 */ /* 0x000e68000c1e9b00 */
[----:B------:R-:W2:Y:S01]  /*1020*/  @P0 LDG.E.64.CONSTANT R10, desc[UR10][R14.64+0x10] ;  /* 0x0000100a0e0a0981 */ /* 0x000ea2000c1e9b00 */
[----:B-1----:R-:W-:Y:S02]  /*1030*/  LOP3.LUT R6, R8, R6, RZ, 0xfc, !PT ;  /* 0x0000000608067212 */ /* 0x002fe400078efcff */
[----:B------:R-:W-:Y:S02]  /*1040*/  LOP3.LUT R7, R9, R7, RZ, 0xfc, !PT ;  /* 0x0000000709077212 */ /* 0x000fe400078efcff */
[----:B--2---:R-:W-:Y:S02]  /*1050*/  @P0 LOP3.LUT R8, R12, R10, RZ, 0xfc, !PT ;  /* 0x0000000a0c080212 */ /* 0x004fe400078efcff */
[----:B------:R-:W-:Y:S01]  /*1060*/  @P0 LOP3.LUT R9, R13, R11, RZ, 0xfc, !PT ;  /* 0x0000000b0d090212 */ /* 0x000fe200078efcff */
[----:B------:R2:W-:Y:S01]  /*1070*/  STS.64 [R3+0x8], R6 ;  /* 0x0000080603007388 */ /* 0x0005e20000000a00 */
[----:B------:R-:W-:-:S02]  /*1080*/  IMAD.MOV.U32 R11, RZ, RZ, R4 ;  /* 0x000000ffff0b7224 */ /* 0x000fc400078e0004 */
[----:B------:R-:W-:Y:S01]  /*1090*/  @P0 IMAD.MOV.U32 R11, RZ, RZ, R4 ;  /* 0x000000ffff0b0224 */ /* 0x000fe200078e0004 */
[----:B------:R2:W-:Y:S06]  /*10a0*/  @P0 STS.64 [R3+0x10], R8 ;  /* 0x0000100803000388 */ /* 0x0005ec0000000a00 */
.L_x_84:
[----:B------:R-:W3:Y:S01]  /*10b0*/  LDCU.64 UR8, c[0x0][0x3a0] ;  /* 0x00007400ff0877ac */ /* 0x000ee20008000a00 */
[----:B------:R-:W-:-:S05]  /*10c0*/  VIADD R2, R2, 0x1 ;  /* 0x0000000102027836 */ /* 0x000fca0000000000 */
[----:B---3--:R-:W-:Y:S02]  /*10d0*/  ISETP.GE.AND P0, PT, R2, UR8, PT ;  /* 0x0000000802007c0c */ /* 0x008fe4000bf06270 */
[----:B------:R-:W-:-:S13]  /*10e0*/  ISETP.LT.AND P1, PT, R11, UR9, PT ;  /* 0x000000090b007c0c */ /* 0x000fda000bf21270 */
[----:B------:R-:W-:Y:S05]  /*10f0*/  @!P0 BRA P1, `(.L_x_89) ;  /* 0xfffffff0001c8947 */ /* 0x000fea000083ffff */
.L_x_83:
[----:B-12---:R-:W1:Y:S02]  /*1100*/  LDC.64 R2, c[0x0][0x398] ;  /* 0x0000e600ff027b82 */ /* 0x006e640000000a00 */
[----:B-1----:R-:W-:Y:S01]  /*1110*/  STG.E desc[UR10][R2.64], R11 ;  /* 0x0000000b02007986 */ /* 0x002fe2000c10190a */
[----:B------:R-:W-:Y:S05]  /*1120*/  EXIT ;  /* 0x000000000000794d */ /* 0x000fea0003800000 */
.L_x_90:
        /* <DEDUP_REMOVED lines=13> */
.L_x_149:


//--------------------- .text._Z10nms_kernelPKfPKlPlif --------------------------
	.section	.text._Z10nms_kernelPKfPKlPlif,"ax",@progbits
	.align	128
        .global         _Z10nms_kernelPKfPKlPlif
        .type           _Z10nms_kernelPKfPKlPlif,@function
        .size           _Z10nms_kernelPKfPKlPlif,(.L_x_146 - _Z10nms_kernelPKfPKlPlif)
        .other          _Z10nms_kernelPKfPKlPlif,@"STO_CUDA_ENTRY STV_DEFAULT"
_Z10nms_kernelPKfPKlPlif:
.text._Z10nms_kernelPKfPKlPlif:
[----:B------:R-:W-:Y:S01]  /*0000*/  LDC R1, c[0x0][0x37c] ;  /* 0x0000df00ff017b82 */ /* 0x000fe20000000800 */
[----:B------:R-:W0:Y:S01]  /*0010*/  S2R R3, SR_CTAID.Y ;  /* 0x0000000000037919 */ /* 0x000e220000002600 */
[----:B------:R-:W0:Y:S02]  /*0020*/  S2R R0, SR_CTAID.X ;  /* 0x0000000000007919 */ /* 0x000e240000002500 */
[----:B0-----:R-:W-:-:S13]  /*0030*/  ISETP.GT.U32.AND P0, PT, R3, R0, PT ;  /* 0x000000000300720c */ /* 0x001fda0003f04070 */
[----:B------:R-:W-:Y:S05]  /*0040*/  @P0 EXIT ;  /* 0x000000000000094d */ /* 0x000fea0003800000 */
[----:B------:R-:W0:Y:S01]  /*0050*/  LDC R4, c[0x0][0x398] ;  /* 0x0000e600ff047b82 */ /* 0x000e220000000800 */
[----:B------:R-:W1:Y:S01]  /*0060*/  S2R R2, SR_TID.X ;  /* 0x0000000000027919 */ /* 0x000e620000002100 */
[----:B------:R-:W2:Y:S01]  /*0070*/  LDCU.64 UR6, c[0x0][0x358] ;  /* 0x00006b00ff0677ac */ /* 0x000ea20008000a00 */
[----:B------:R-:W-:Y:S01]  /*0080*/  BSSY.RECONVERGENT B0, `(.L_x_91) ;  /* 0x0000018000007945 */ /* 0x000fe20003800200 */
[--C-:B0-----:R-:W-:Y:S02]  /*0090*/  IMAD R5, R0, -0x100, R4.reuse ;  /* 0xffffff0000057824 */ /* 0x101fe400078e0204 */
[----:B------:R-:W-:-:S03]  /*00a0*/  IMAD R4, R3, -0x100, R4 ;  /* 0xffffff0003047824 */ /* 0x000fc600078e0204 */
[----:B------:R-:W-:Y:S02]  /*00b0*/  VIMNMX R5, PT, PT, R5, 0x100, PT ;  /* 0x0000010005057848 */ /* 0x000fe40003fe0100 */
[----:B------:R-:W-:Y:S02]  /*00c0*/  VIMNMX R7, PT, PT, R4, 0x100, PT ;  /* 0x0000010004077848 */ /* 0x000fe40003fe0100 */
[C---:B-1----:R-:W-:Y:S02]  /*00d0*/  ISETP.GE.U32.AND P0, PT, R2.reuse, R5, PT ;  /* 0x000000050200720c */ /* 0x042fe40003f06070 */
[----:B------:R-:W-:-:S11]  /*00e0*/  ISETP.GE.U32.AND P1, PT, R2, R7, PT ;  /* 0x000000070200720c */ /* 0x000fd60003f26070 */
[----:B--2---:R-:W-:Y:S05]  /*00f0*/  @P0 BRA `(.L_x_92) ;  /* 0x0000000000400947 */ /* 0x004fea0003800000 */
[----:B------:R-:W0:Y:S01]  /*0100*/  LDC.64 R6, c[0x0][0x388] ;  /* 0x0000e200ff067b82 */ /* 0x000e220000000a00 */
[----:B------:R-:W-:-:S07]  /*0110*/  IMAD R9, R0, 0x100, R2 ;  /* 0x0000010000097824 */ /* 0x000fce00078e0202 */
[----:B------:R-:W1:Y:S01]  /*0120*/  LDC.64 R12, c[0x0][0x380] ;  /* 0x0000e000ff0c7b82 */ /* 0x000e620000000a00 */
[----:B0-----:R-:W-:-:S06]  /*0130*/  IMAD.WIDE.U32 R6, R9, 0x8, R6 ;  /* 0x0000000809067825 */ /* 0x001fcc00078e0006 */
[----:B------:R-:W2:Y:S01]  /*0140*/  LDG.E.CONSTANT R6, desc[UR6][R6.64] ;  /* 0x0000000606067981 */ /* 0x000ea2000c1e9900 */
[----:B------:R-:W0:Y:S01]  /*0150*/  S2UR UR5, SR_CgaCtaId ;  /* 0x00000000000579c3 */ /* 0x000e220000008800 */
[----:B------:R-:W-:Y:S01]  /*0160*/  UMOV UR4, 0x400 ;  /* 0x0000040000047882 */ /* 0x000fe20000000000 */
[----:B--2---:R-:W-:-:S04]  /*0170*/  IMAD.SHL.U32 R9, R6, 0x4, RZ ;  /* 0x0000000406097824 */ /* 0x004fc800078e00ff */
[----:B-1----:R-:W-:-:S05]  /*0180*/  IMAD.WIDE R12, R9, 0x4, R12 ;  /* 0x00000004090c7825 */ /* 0x002fca00078e020c */
[----:B------:R-:W2:Y:S04]  /*0190*/  LDG.E.CONSTANT R8, desc[UR6][R12.64] ;  /* 0x000000060c087981 */ /* 0x000ea8000c1e9900 */
[----:B------:R-:W2:Y:S04]  /*01a0*/  LDG.E.CONSTANT R9, desc[UR6][R12.64+0x4] ;  /* 0x000004060c097981 */ /* 0x000ea8000c1e9900 */
[----:B------:R-:W2:Y:S04]  /*01b0*/  LDG.E.CONSTANT R10, desc[UR6][R12.64+0x8] ;  /* 0x000008060c0a7981 */ /* 0x000ea8000c1e9900 */
[----:B------:R-:W2:Y:S01]  /*01c0*/  LDG.E.CONSTANT R11, desc[UR6][R12.64+0xc] ;  /* 0x00000c060c0b7981 */ /* 0x000ea2000c1e9900 */
[----:B0-----:R-:W-:-:S06]  /*01d0*/  ULEA UR4, UR5, UR4, 0x18 ;  /* 0x0000000405047291 */ /* 0x001fcc000f8ec0ff */
[----:B------:R-:W-:-:S05]  /*01e0*/  LEA R4, R2, UR4, 0x4 ;  /* 0x0000000402047c11 */ /* 0x000fca000f8e20ff */
[----:B--2---:R0:W-:Y:S02]  /*01f0*/  STS.128 [R4], R8 ;  /* 0x0000000804007388 */ /* 0x0041e40000000c00 */
.L_x_92:
[----:B------:R-:W-:Y:S05]  /*0200*/  BSYNC.RECONVERGENT B0 ;  /* 0x0000000000007941 */ /* 0x000fea0003800200 */
.L_x_91:
[----:B------:R-:W-:Y:S06]  /*0210*/  BAR.SYNC.DEFER_BLOCKING 0x0 ;  /* 0x0000000000007b1d */ /* 0x000fec0000010000 */
[----:B------:R-:W-:Y:S05]  /*0220*/  @P1 EXIT ;  /* 0x000000000000194d */ /* 0x000fea0003800000 */
[----:B------:R-:W1:Y:S01]  /*0230*/  LDC.64 R6, c[0x0][0x388] ;  /* 0x0000e200ff067b82 */ /* 0x000e620000000a00 */
[C---:B------:R-:W-:Y:S01]  /*0240*/  IMAD R13, R3.reuse, 0x100, R2 ;  /* 0x00000100030d7824 */ /* 0x040fe200078e0202 */
[----:B------:R-:W-:Y:S01]  /*0250*/  ISETP.NE.AND P0, PT, R3, R0, PT ;  /* 0x000000000300720c */ /* 0x000fe20003f05270 */
[----:B------:R-:W2:Y:S05]  /*0260*/  LDCU UR8, c[0x0][0x39c] ;  /* 0x00007380ff0877ac */ /* 0x000eaa0008000800 */
[----:B0-----:R-:W0:Y:S01]  /*0270*/  LDC.64 R8, c[0x0][0x380] ;  /* 0x0000e000ff087b82 */ /* 0x001e220000000a00 */
[----:B-1----:R-:W-:-:S06]  /*0280*/  IMAD.WIDE.U32 R6, R13, 0x8, R6 ;  /* 0x000000080d067825 */ /* 0x002fcc00078e0006 */
[----:B------:R-:W3:Y:S01]  /*0290*/  LDG.E.CONSTANT R6, desc[UR6][R6.64] ;  /* 0x0000000606067981 */ /* 0x000ee2000c1e9900 */
[----:B------:R-:W-:Y:S01]  /*02a0*/  VIADD R2, R2, 0x1 ;  /* 0x0000000102027836 */ /* 0x000fe20000000000 */
[----:B------:R-:W-:Y:S01]  /*02b0*/  BSSY.RECONVERGENT B0, `(.L_x_93) ;  /* 0x0000266000007945 */ /* 0x000fe20003800200 */
[----:B------:R-:W-:-:S03]  /*02c0*/  CS2R R14, SRZ ;  /* 0x00000000000e7805 */ /* 0x000fc6000001ff00 */
[----:B------:R-:W-:-:S04]  /*02d0*/  SEL R10, R2, RZ, !P0 ;  /* 0x000000ff020a7207 */ /* 0x000fc80004000000 */
[----:B------:R-:W-:Y:S01]  /*02e0*/  ISETP.GE.AND P0, PT, R10, R5, PT ;  /* 0x000000050a00720c */ /* 0x000fe20003f06270 */
[----:B---3--:R-:W-:-:S04]  /*02f0*/  IMAD.SHL.U32 R3, R6, 0x4, RZ ;  /* 0x0000000406037824 */ /* 0x008fc800078e00ff */
[----:B0-----:R-:W-:-:S08]  /*0300*/  IMAD.WIDE R8, R3, 0x4, R8 ;  /* 0x0000000403087825 */ /* 0x001fd000078e0208 */
[----:B--2---:R-:W-:Y:S05]  /*0310*/  @P0 BRA `(.L_x_94) ;  /* 0x00000024007c0947 */ /* 0x004fea0003800000 */
[----:B------:R-:W2:Y:S04]  /*0320*/  LDG.E.CONSTANT R7, desc[UR6][R8.64] ;  /* 0x0000000608077981 */ /* 0x000ea8000c1e9900 */
[----:B------:R-:W3:Y:S04]  /*0330*/  LDG.E.CONSTANT R2, desc[UR6][R8.64+0x4] ;  /* 0x0000040608027981 */ /* 0x000ee8000c1e9900 */
[----:B------:R-:W2:Y:S04]  /*0340*/  LDG.E.CONSTANT R3, desc[UR6][R8.64+0x8] ;  /* 0x0000080608037981 */ /* 0x000ea8000c1e9900 */
[----:B------:R-:W3:Y:S01]  /*0350*/  LDG.E.CONSTANT R4, desc[UR6][R8.64+0xc] ;  /* 0x00000c0608047981 */ /* 0x000ee2000c1e9900 */
[----:B------:R-:W-:Y:S01]  /*0360*/  IMAD.MOV.U32 R6, RZ, RZ, R10 ;  /* 0x000000ffff067224 */ /* 0x000fe200078e000a */
[----:B------:R-:W-:Y:S01]  /*0370*/  BSSY.RECONVERGENT B3, `(.L_x_95) ;  /* 0x000013b000037945 */ /* 0x000fe20003800200 */
[----:B------:R-:W-:-:S02]  /*0380*/  CS2R R14, SRZ ;  /* 0x00000000000e7805 */ /* 0x000fc4000001ff00 */
[----:B------:R-:W-:-:S05]  /*0390*/  IMAD.IADD R12, R6, 0x1, -R5 ;  /* 0x00000001060c7824 */ /* 0x000fca00078e0a05 */
[----:B------:R-:W-:Y:S01]  /*03a0*/  ISETP.GT.U32.AND P0, PT, R12, -0x8, PT ;  /* 0xfffffff80c00780c */ /* 0x000fe20003f04070 */
[----:B------:R-:W-:-:S05]  /*03b0*/  IMAD.IADD R12, R5, 0x1, -R6 ;  /* 0x00000001050c7824 */ /* 0x000fca00078e0a06 */
[----:B------:R-:W-:Y:S01]  /*03c0*/  LOP3.LUT R17, R12, 0x7, RZ, 0xc0, !PT ;  /* 0x000000070c117812 */ /* 0x000fe200078ec0ff */
[----:B--2---:R-:W-:Y:S01]  /*03d0*/  FADD R10, -R7, R3 ;  /* 0x00000003070a7221 */ /* 0x004fe20000000100 */
[----:B---3--:R-:W-:-:S04]  /*03e0*/  FADD R11, -R2, R4 ;  /* 0x00000004020b7221 */ /* 0x008fc80000000100 */
[----:B------:R-:W-:Y:S01]  /*03f0*/  FMUL R5, R10, R11 ;  /* 0x0000000b0a057220 */ /* 0x000fe20000400000 */
[----:B------:R-:W-:Y:S06]  /*0400*/  @P0 BRA `(.L_x_96) ;  /* 0x0000001000c40947 */ /* 0x000fec0003800000 */
[----:B------:R-:W-:Y:S01]  /*0410*/  LOP3.LUT R16, R12, 0xfffffff8, RZ, 0xc0, !PT ;  /* 0xfffffff80c107812 */ /* 0x000fe200078ec0ff */
[----:B------:R-:W-:Y:S01]  /*0420*/  IMAD.MOV.U32 R19, RZ, RZ, RZ ;  /* 0x000000ffff137224 */ /* 0x000fe200078e00ff */
[----:B------:R-:W-:-:S07]  /*0430*/  CS2R R14, SRZ ;  /* 0x00000000000e7805 */ /* 0x000fce000001ff00 */
.L_x_113:
[----:B------:R-:W0:Y:S01]  /*0440*/  S2UR UR5, SR_CgaCtaId ;  /* 0x00000000000579c3 */ /* 0x000e220000008800 */
[----:B------:R-:W-:Y:S01]  /*0450*/  UMOV UR4, 0x400 ;  /* 0x0000040000047882 */ /* 0x000fe20000000000 */
[----:B------:R-:W-:Y:S01]  /*0460*/  BSSY.RECONVERGENT B4, `(.L_x_97) ;  /* 0x000001d000047945 */ /* 0x000fe20003800200 */
[----:B0-----:R-:W-:-:S06]  /*0470*/  ULEA UR4, UR5, UR4, 0x18 ;  /* 0x0000000405047291 */ /* 0x001fcc000f8ec0ff */
[----:B------:R-:W-:-:S05]  /*0480*/  LEA R18, R6, UR4, 0x4 ;  /* 0x0000000406127c11 */ /* 0x000fca000f8e20ff */
[----:B------:R-:W0:Y:S02]  /*0490*/  LDS.128 R8, [R18] ;  /* 0x0000000012087984 */ /* 0x000e240000000c00 */
[----:B0-----:R-:W-:Y:S01]  /*04a0*/  FMNMX R20, R7, R8, !PT ;  /* 0x0000000807147209 */ /* 0x001fe20007800000 */
[----:B------:R-:W-:Y:S01]  /*04b0*/  FADD R8, -R8, R10 ;  /* 0x0000000a08087221 */ /* 0x000fe20000000100 */
[----:B------:R-:W-:Y:S02]  /*04c0*/  FMNMX R23, R3, R10, PT ;  /* 0x0000000a03177209 */ /* 0x000fe40003800000 */
[----:B------:R-:W-:Y:S01]  /*04d0*/  FMNMX R21, R2, R9, !PT ;  /* 0x0000000902157209 */ /* 0x000fe20007800000 */
[----:B------:R-:W-:Y:S01]  /*04e0*/  FADD R9, -R9, R11 ;  /* 0x0000000b09097221 */ /* 0x000fe20000000100 */
[----:B------:R-:W-:Y:S01]  /*04f0*/  FMNMX R22, R4, R11, PT ;  /* 0x0000000b04167209 */ /* 0x000fe20003800000 */
[----:B------:R-:W-:Y:S02]  /*0500*/  FADD R20, -R20, R23 ;  /* 0x0000001714147221 */ /* 0x000fe40000000100 */
[----:B------:R-:W-:-:S02]  /*0510*/  FFMA R8, R8, R9, R5 ;  /* 0x0000000908087223 */ /* 0x000fc40000000005 */
[----:B------:R-:W-:Y:S01]  /*0520*/  FADD R21, -R21, R22 ;  /* 0x0000001615157221 */ /* 0x000fe20000000100 */
[----:B------:R-:W-:-:S04]  /*0530*/  FMNMX R20, RZ, R20, !PT ;  /* 0x00000014ff147209 */ /* 0x000fc80007800000 */
        /* <DEDUP_REMOVED lines=12> */
[----:B------:R-:W-:-:S07]  /*0600*/  MOV R10, 0x620 ;  /* 0x00000620000a7802 */ /* 0x000fce0000000f00 */
[----:B------:R-:W-:Y:S05]  /*0610*/  CALL.REL.NOINC `($__internal_2_$__cuda_sm3x_div_rn_noftz_f32_slowpath) ;  /* 0x0000002000e87944 */ /* 0x000fea0003c00000 */
[----:B------:R-:W-:-:S07]  /*0620*/  IMAD.MOV.U32 R20, RZ, RZ, R8 ;  /* 0x000000ffff147224 */ /* 0x000fce00078e0008 */
.L_x_98:
[----:B------:R-:W-:Y:S05]  /*0630*/  BSYNC.RECONVERGENT B4 ;  /* 0x0000000000047941 */ /* 0x000fea0003800200 */
.L_x_97:
[----:B------:R-:W0:Y:S01]  /*0640*/  LDS.128 R8, [R18+0x10] ;  /* 0x0000100012087984 */ /* 0x000e220000000c00 */
[----:B------:R-:W-:Y:S01]  /*0650*/  FSETP.GT.AND P0, PT, R20, UR8, PT ;  /* 0x0000000814007c0b */ /* 0x000fe2000bf04000 */
[----:B------:R-:W-:Y:S01]  /*0660*/  BSSY.RECONVERGENT B4, `(.L_x_99) ;  /* 0x0000022000047945 */ /* 0x000fe20003800200 */
[----:B0-----:R-:W-:Y:S01]  /*0670*/  FMNMX R21, R7, R8, !PT ;  /* 0x0000000807157209 */ /* 0x001fe20007800000 */
[----:B------:R-:W-:Y:S01]  /*0680*/  FADD R8, -R8, R10 ;  /* 0x0000000a08087221 */ /* 0x000fe20000000100 */
[----:B------:R-:W-:Y:S02]  /*0690*/  FMNMX R24, R3, R10, PT ;  /* 0x0000000a03187209 */ /* 0x000fe40003800000 */
[----:B------:R-:W-:Y:S01]  /*06a0*/  FMNMX R22, R2, R9, !PT ;  /* 0x0000000902167209 */ /* 0x000fe20007800000 */
[----:B------:R-:W-:Y:S01]  /*06b0*/  FADD R9, -R9, R11 ;  /* 0x0000000b09097221 */ /* 0x000fe20000000100 */
[----:B------:R-:W-:Y:S01]  /*06c0*/  FMNMX R23, R4, R11, PT ;  /* 0x0000000b04177209 */ /* 0x000fe20003800000 */
[----:B------:R-:W-:Y:S01]  /*06d0*/  FADD R21, -R21, R24 ;  /* 0x0000001815157221 */ /* 0x000fe20000000100 */
[----:B------:R-:W-:-:S02]  /*06e0*/  IMAD.MOV.U32 R11, RZ, RZ, 0x1 ;  /* 0x00000001ff0b7424 */ /* 0x000fc400078e00ff */
[----:B------:R-:W-:Y:S01]  /*06f0*/  FFMA R8, R8, R9, R5 ;  /* 0x0000000908087223 */ /* 0x000fe20000000005 */
[----:B------:R-:W-:Y:S01]  /*0700*/  FADD R22, -R22, R23 ;  /* 0x0000001716167221 */ /* 0x000fe20000000100 */
[----:B------:R-:W-:Y:S02]  /*0710*/  FMNMX R21, RZ, R21, !PT ;  /* 0x00000015ff157209 */ /* 0x000fe40007800000 */
[C---:B------:R-:W-:Y:S02]  /*0720*/  SHF.L.U32 R25, R11.reuse, R6, RZ ;  /* 0x000000060b197219 */ /* 0x040fe400000006ff */
[----:B------:R-:W-:Y:S02]  /*0730*/  FMNMX R22, RZ, R22, !PT ;  /* 0x00000016ff167209 */ /* 0x000fe40007800000 */
[----:B------:R-:W-:Y:S02]  /*0740*/  SHF.L.U64.HI R10, R11, R6, RZ ;  /* 0x000000060b0a7219 */ /* 0x000fe400000102ff */
[----:B------:R-:W-:Y:S01]  /*0750*/  SEL R25, R25, RZ, P0 ;  /* 0x000000ff19197207 */ /* 0x000fe20000000000 */
[----:B------:R-:W-:Y:S01]  /*0760*/  FMUL R27, R21, R22 ;  /* 0x00000016151b7220 */ /* 0x000fe20000400000 */
[----:B------:R-:W-:-:S02]  /*0770*/  SEL R10, R10, RZ, P0 ;  /* 0x000000ff0a0a7207 */ /* 0x000fc40000000000 */
[----:B------:R-:W-:Y:S01]  /*0780*/  LOP3.LUT R25, R25, R14, RZ, 0xfc, !PT ;  /* 0x0000000e19197212 */ /* 0x000fe200078efcff */
[----:B------:R-:W-:Y:S01]  /*0790*/  FADD R8, -R27, R8 ;  /* 0x000000081b087221 */ /* 0x000fe20000000100 */
[----:B------:R-:W-:Y:S01]  /*07a0*/  LOP3.LUT R15, R10, R15, RZ, 0xfc, !PT ;  /* 0x0000000f0a0f7212 */ /* 0x000fe200078efcff */
[----:B------:R-:W-:Y:S02]  /*07b0*/  VIADD R14, R6, 0x1 ;  /* 0x00000001060e7836 */ /* 0x000fe40000000000 */
        /* <DEDUP_REMOVED lines=12> */
.L_x_100:
[----:B------:R-:W-:Y:S05]  /*0880*/  BSYNC.RECONVERGENT B4 ;  /* 0x0000000000047941 */ /* 0x000fea0003800200 */
.L_x_99:
        /* <DEDUP_REMOVED lines=36> */
.L_x_102:
[----:B------:R-:W-:Y:S05]  /*0ad0*/  BSYNC.RECONVERGENT B4 ;  /* 0x0000000000047941 */ /* 0x000fea0003800200 */
.L_x_101:
        /* <DEDUP_REMOVED lines=10> */
[----:B------:R-:W-:-:S02]  /*0b80*/  HFMA2 R11, -RZ, RZ, 0, 5.9604644775390625e-08 ;  /* 0x00000001ff0b7431 */ /* 0x000fc400000001ff */
[----:B------:R-:W-:Y:S01]  /*0b90*/  FFMA R8, R8, R9, R5 ;  /* 0x0000000908087223 */ /* 0x000fe20000000005 */
[----:B------:R-:W-:Y:S01]  /*0ba0*/  FADD R22, -R22, R23 ;  /* 0x0000001716167221 */ /* 0x000fe20000000100 */
[----:B------:R-:W-:-:S04]  /*0bb0*/  FMNMX R21, RZ, R21, !PT ;  /* 0x00000015ff157209 */ /* 0x000fc80007800000 */
[----:B------:R-:W-:Y:S02]  /*0bc0*/  FMNMX R22, RZ, R22, !PT ;  /* 0x00000016ff167209 */ /* 0x000fe40007800000 */
[CC--:B------:R-:W-:Y:S02]  /*0bd0*/  SHF.L.U32 R10, R11.reuse, R14.reuse, RZ ;  /* 0x0000000e0b0a7219 */ /* 0x0c0fe400000006ff */
[----:B------:R-:W-:Y:S01]  /*0be0*/  SHF.L.U64.HI R14, R11, R14, RZ ;  /* 0x0000000e0b0e7219 */ /* 0x000fe200000102ff */
[----:B------:R-:W-:Y:S01]  /*0bf0*/  FMUL R27, R21, R22 ;  /* 0x00000016151b7220 */ /* 0x000fe20000400000 */
[----:B------:R-:W-:Y:S02]  /*0c00*/  SEL R10, R10, RZ, P0 ;  /* 0x000000ff0a0a7207 */ /* 0x000fe40000000000 */
[----:B------:R-:W-:Y:S01]  /*0c10*/  SEL R14, R14, RZ, P0 ;  /* 0x000000ff0e0e7207 */ /* 0x000fe20000000000 */
[----:B------:R-:W-:Y:S01]  /*0c20*/  FADD R8, -R27, R8 ;  /* 0x000000081b087221 */ /* 0x000fe20000000100 */
[----:B------:R-:W-:-:S02]  /*0c30*/  LOP3.LUT R25, R10, R25, RZ, 0xfc, !PT ;  /* 0x000000190a197212 */ /* 0x000fc400078efcff */
[----:B------:R-:W-:Y:S01]  /*0c40*/  LOP3.LUT R15, R14, R15, RZ, 0xfc, !PT ;  /* 0x0000000f0e0f7212 */ /* 0x000fe200078efcff */
[----:B------:R-:W-:Y:S01]  /*0c50*/  FADD R22, R8, 9.9999999747524270788e-07 ;  /* 0x358637bd08167421 */ /* 0x000fe20000000000 */
[----:B------:R-:W-:-:S03]  /*0c60*/  VIADD R14, R6, 0x3 ;  /* 0x00000003060e7836 */ /* 0x000fc60000000000 */
        /* <DEDUP_REMOVED lines=11> */
.L_x_104:
[----:B------:R-:W-:Y:S05]  /*0d20*/  BSYNC.RECONVERGENT B4 ;  /* 0x0000000000047941 */ /* 0x000fea0003800200 */
.L_x_103:
        /* <DEDUP_REMOVED lines=36> */
.L_x_106:
[----:B------:R-:W-:Y:S05]  /*0f70*/  BSYNC.RECONVERGENT B4 ;  /* 0x0000000000047941 */ /* 0x000fea0003800200 */
.L_x_105:
        /* <DEDUP_REMOVED lines=36> */
.L_x_108:
[----:B------:R-:W-:Y:S05]  /*11c0*/  BSYNC.RECONVERGENT B4 ;  /* 0x0000000000047941 */ /* 0x000fea0003800200 */
.L_x_107:
        /* <DEDUP_REMOVED lines=36> */
.L_x_110:
[----:B------:R-:W-:Y:S05]  /*1410*/  BSYNC.RECONVERGENT B4 ;  /* 0x0000000000047941 */ /* 0x000fea0003800200 */
.L_x_109:
        /* <DEDUP_REMOVED lines=22> */
[----:B------:R-:W-:Y:S02]  /*1580*/  LOP3.LUT R15, R18, R15, RZ, 0xfc, !PT ;  /* 0x0000000f120f7212 */ /* 0x000fe400078efcff */
[----:B------:R-:W-:Y:S01]  /*1590*/  IADD3 R14, PT, PT, R6, 0x7, RZ ;  /* 0x00000007060e7810 */ /* 0x000fe20007ffe0ff */
        /* <DEDUP_REMOVED lines=11> */
.L_x_112:
[----:B------:R-:W-:Y:S05]  /*1650*/  BSYNC.RECONVERGENT B4 ;  /* 0x0000000000047941 */ /* 0x000fea0003800200 */
.L_x_111:
[----:B------:R-:W-:Y:S01]  /*1660*/  VIADD R19, R19, 0x8 ;  /* 0x0000000813137836 */ /* 0x000fe20000000000 */
[----:B------:R-:W-:Y:S01]  /*1670*/  FSETP.GT.AND P0, PT, R8, UR8, PT ;  /* 0x0000000808007c0b */ /* 0x000fe2000bf04000 */
[----:B------:R-:W-:Y:S02]  /*1680*/  IMAD.MOV.U32 R9, RZ, RZ, 0x1 ;  /* 0x00000001ff097424 */ /* 0x000fe400078e00ff */
[----:B------:R-:W-:Y:S01]  /*1690*/  VIADD R6, R6, 0x8 ;  /* 0x0000000806067836 */ /* 0x000fe20000000000 */
[----:B------:R-:W-:Y:S02]  /*16a0*/  ISETP.NE.AND P1, PT, R19, R16, PT ;  /* 0x000000101300720c */ /* 0x000fe40003f25270 */
[CC--:B------:R-:W-:Y:S02]  /*16b0*/  SHF.L.U32 R8, R9.reuse, R14.reuse, RZ ;  /* 0x0000000e09087219 */ /* 0x0c0fe400000006ff */
[----:B------:R-:W-:Y:S02]  /*16c0*/  SHF.L.U64.HI R9, R9, R14, RZ ;  /* 0x0000000e09097219 */ /* 0x000fe400000102ff */
[----:B------:R-:W-:-:S02]  /*16d0*/  SEL R14, R8, RZ, P0 ;  /* 0x000000ff080e7207 */ /* 0x000fc40000000000 */
[----:B------:R-:W-:Y:S02]  /*16e0*/  SEL R8, R9, RZ, P0 ;  /* 0x000000ff09087207 */ /* 0x000fe40000000000 */
[----:B------:R-:W-:Y:S02]  /*16f0*/  LOP3.LUT R14, R14, R25, RZ, 0xfc, !PT ;  /* 0x000000190e0e7212 */ /* 0x000fe400078efcff */
[----:B------:R-:W-:Y:S01]  /*1700*/  LOP3.LUT R15, R8, R15, RZ, 0xfc, !PT ;  /* 0x0000000f080f7212 */ /* 0x000fe200078efcff */
[----:B------:R-:W-:Y:S06]  /*1710*/  @P1 BRA `(.L_x_113) ;  /* 0xffffffec00481947 */ /* 0x000fec000383ffff */
.L_x_96:
[----:B------:R-:W-:Y:S05]  /*1720*/  BSYNC.RECONVERGENT B3 ;  /* 0x0000000000037941 */ /* 0x000fea0003800200 */
.L_x_95:
[----:B------:R-:W-:-:S13]  /*1730*/  ISETP.NE.AND P0, PT, R17, RZ, PT ;  /* 0x000000ff1100720c */ /* 0x000fda0003f05270 */
[----:B------:R-:W-:Y:S05]  /*1740*/  @!P0 BRA `(.L_x_94) ;  /* 0x0000001000708947 */ /* 0x000fea0003800000 */
[----:B------:R-:W-:Y:S01]  /*1750*/  ISETP.GE.U32.AND P0, PT, R17, 0x4, PT ;  /* 0x000000041100780c */ /* 0x000fe20003f06070 */
[----:B------:R-:W-:Y:S01]  /*1760*/  BSSY.RECONVERGENT B3, `(.L_x_114) ;  /* 0x000009c000037945 */ /* 0x000fe20003800200 */
[----:B------:R-:W-:-:S11]  /*1770*/  LOP3.LUT R16, R12, 0x3, RZ, 0xc0, !PT ;  /* 0x000000030c107812 */ /* 0x000fd600078ec0ff */
[----:B------:R-:W-:Y:S05]  /*1780*/  @!P0 BRA `(.L_x_115) ;  /* 0x0000000800648947 */ /* 0x000fea0003800000 */
        /* <DEDUP_REMOVED lines=31> */
.L_x_117:
[----:B------:R-:W-:Y:S05]  /*1980*/  BSYNC.RECONVERGENT B4 ;  /* 0x0000000000047941 */ /* 0x000fea0003800200 */
.L_x_116:
[----:B------:R-:W0:Y:S01]  /*1990*/  LDS.128 R8, [R17+0x10] ;  /* 0x0000100011087984 */ /* 0x000e220000000c00 */
[----:B------:R-:W1:Y:S01]  /*19a0*/  LDCU UR4, c[0x0][0x39c] ;  /* 0x00007380ff0477ac */ /* 0x000e620008000800 */
[----:B------:R-:W-:Y:S01]  /*19b0*/  BSSY.RECONVERGENT B4, `(.L_x_118) ;  /* 0x0000021000047945 */ /* 0x000fe20003800200 */
[----:B-1----:R-:W-:Y:S02]  /*19c0*/  FSETP.GT.AND P0, PT, R18, UR4, PT ;  /* 0x0000000412007c0b */ /* 0x002fe4000bf04000 */
        /* <DEDUP_REMOVED lines=16> */
[----:B------:R-:W-:Y:S01]  /*1ad0*/  VIADD R19, R6, 0x1 ;  /* 0x0000000106137836 */ /* 0x000fe20000000000 */
[----:B------:R-:W-:-:S02]  /*1ae0*/  SEL R18, R18, RZ, P0 ;  /* 0x000000ff12127207 */ /* 0x000fc40000000000 */
        /* <DEDUP_REMOVED lines=13> */
.L_x_119:
[----:B------:R-:W-:Y:S05]  /*1bc0*/  BSYNC.RECONVERGENT B4 ;  /* 0x0000000000047941 */ /* 0x000fea0003800200 */
.L_x_118:
        /* <DEDUP_REMOVED lines=15> */
[CC--:B------:R-:W-:Y:S02]  /*1cc0*/  SHF.L.U32 R10, R24.reuse, R19.reuse, RZ ;  /* 0x00000013180a7219 */ /* 0x0c0fe400000006ff */
[----:B------:R-:W-:Y:S02]  /*1cd0*/  FMNMX R22, RZ, R22, !PT ;  /* 0x00000016ff167209 */ /* 0x000fe40007800000 */
[----:B------:R-:W-:Y:S01]  /*1ce0*/  SHF.L.U64.HI R11, R24, R19, RZ ;  /* 0x00000013180b7219 */ /* 0x000fe200000102ff */
[----:B------:R-:W-:Y:S01]  /*1cf0*/  VIADD R19, R6, 0x2 ;  /* 0x0000000206137836 */ /* 0x000fe20000000000 */
[----:B------:R-:W-:Y:S01]  /*1d00*/  SEL R10, R10, RZ, P0 ;  /* 0x000000ff0a0a7207 */ /* 0x000fe20000000000 */
[----:B------:R-:W-:Y:S01]  /*1d10*/  FMUL R27, R21, R22 ;  /* 0x00000016151b7220 */ /* 0x000fe20000400000 */
[----:B------:R-:W-:-:S02]  /*1d20*/  SEL R11, R11, RZ, P0 ;  /* 0x000000ff0b0b7207 */ /* 0x000fc40000000000 */
[----:B------:R-:W-:Y:S01]  /*1d30*/  LOP3.LUT R25, R25, R10, RZ, 0xfc, !PT ;  /* 0x0000000a19197212 */ /* 0x000fe200078efcff */
[----:B------:R-:W-:Y:S01]  /*1d40*/  FADD R8, -R27, R8 ;  /* 0x000000081b087221 */ /* 0x000fe20000000100 */
[----:B------:R-:W-:-:S03]  /*1d50*/  LOP3.LUT R18, R18, R11, RZ, 0xfc, !PT ;  /* 0x0000000b12127212 */ /* 0x000fc600078efcff */
        /* <DEDUP_REMOVED lines=12> */
.L_x_121:
[----:B------:R-:W-:Y:S05]  /*1e20*/  BSYNC.RECONVERGENT B4 ;  /* 0x0000000000047941 */ /* 0x000fea0003800200 */
.L_x_120:
[----:B------:R0:W1:Y:S01]  /*1e30*/  LDS.128 R8, [R17+0x30] ;  /* 0x0000300011087984 */ /* 0x0000620000000c00 */
[----:B------:R-:W2:Y:S01]  /*1e40*/  LDCU UR4, c[0x0][0x39c] ;  /* 0x00007380ff0477ac */ /* 0x000ea20008000800 */
[----:B------:R-:W-:Y:S01]  /*1e50*/  BSSY.RECONVERGENT B4, `(.L_x_122) ;  /* 0x0000022000047945 */ /* 0x000fe20003800200 */
[----:B0-----:R-:W-:Y:S01]  /*1e60*/  VIADD R17, R6, 0x3 ;  /* 0x0000000306117836 */ /* 0x001fe20000000000 */
[----:B--2---:R-:W-:Y:S02]  /*1e70*/  FSETP.GT.AND P0, PT, R20, UR4, PT ;  /* 0x0000000414007c0b */ /* 0x004fe4000bf04000 */
[----:B-1----:R-:W-:Y:S01]  /*1e80*/  FMNMX R21, R7, R8, !PT ;  /* 0x0000000807157209 */ /* 0x002fe20007800000 */
[----:B------:R-:W-:Y:S01]  /*1e90*/  FADD R8, -R8, R10 ;  /* 0x0000000a08087221 */ /* 0x000fe20000000100 */
[----:B------:R-:W-:Y:S01]  /*1ea0*/  FMNMX R24, R3, R10, PT ;  /* 0x0000000a03187209 */ /* 0x000fe20003800000 */
[----:B------:R-:W-:Y:S01]  /*1eb0*/  IMAD.MOV.U32 R10, RZ, RZ, 0x1 ;  /* 0x00000001ff0a7424 */ /* 0x000fe200078e00ff */
[----:B------:R-:W-:Y:S01]  /*1ec0*/  FMNMX R22, R2, R9, !PT ;  /* 0x0000000902167209 */ /* 0x000fe20007800000 */
[----:B------:R-:W-:Y:S01]  /*1ed0*/  FADD R9, -R9, R11 ;  /* 0x0000000b09097221 */ /* 0x000fe20000000100 */
[----:B------:R-:W-:Y:S01]  /*1ee0*/  FMNMX R23, R4, R11, PT ;  /* 0x0000000b04177209 */ /* 0x000fe20003800000 */
[----:B------:R-:W-:Y:S01]  /*1ef0*/  FADD R21, -R21, R24 ;  /* 0x0000001815157221 */ /* 0x000fe20000000100 */
[----:B------:R-:W-:Y:S01]  /*1f00*/  SHF.L.U32 R20, R10, R19, RZ ;  /* 0x000000130a147219 */ /* 0x000fe200000006ff */
[----:B------:R-:W-:Y:S01]  /*1f10*/  FFMA R8, R8, R9, R5 ;  /* 0x0000000908087223 */ /* 0x000fe20000000005 */
[----:B------:R-:W-:Y:S01]  /*1f20*/  SHF.L.U64.HI R11, R10, R19, RZ ;  /* 0x000000130a0b7219 */ /* 0x000fe200000102ff */
[----:B------:R-:W-:Y:S01]  /*1f30*/  FADD R22, -R22, R23 ;  /* 0x0000001716167221 */ /* 0x000fe20000000100 */
[----:B------:R-:W-:-:S02]  /*1f40*/  FMNMX R21, RZ, R21, !PT ;  /* 0x00000015ff157209 */ /* 0x000fc40007800000 */
[----:B------:R-:W-:Y:S02]  /*1f50*/  SEL R20, R20, RZ, P0 ;  /* 0x000000ff14147207 */ /* 0x000fe40000000000 */
[----:B------:R-:W-:Y:S02]  /*1f60*/  FMNMX R22, RZ, R22, !PT ;  /* 0x00000016ff167209 */ /* 0x000fe40007800000 */
[----:B------:R-:W-:Y:S02]  /*1f70*/  SEL R11, R11, RZ, P0 ;  /* 0x000000ff0b0b7207 */ /* 0x000fe40000000000 */
[----:B------:R-:W-:Y:S01]  /*1f80*/  LOP3.LUT R25, R25, R20, RZ, 0xfc, !PT ;  /* 0x0000001419197212 */ /* 0x000fe200078efcff */
[----:B------:R-:W-:Y:S01]  /*1f90*/  FMUL R27, R21, R22 ;  /* 0x00000016151b7220 */ /* 0x000fe20000400000 */
[----:B------:R-:W-:-:S03]  /*1fa0*/  LOP3.LUT R18, R18, R11, RZ, 0xfc, !PT ;  /* 0x0000000b12127212 */ /* 0x000fc600078efcff */
        /* <DEDUP_REMOVED lines=12> */
.L_x_123:
[----:B------:R-:W-:Y:S05]  /*2070*/  BSYNC.RECONVERGENT B4 ;  /* 0x0000000000047941 */ /* 0x000fea0003800200 */
.L_x_122:
[----:B------:R-:W0:Y:S01]  /*2080*/  LDCU UR4, c[0x0][0x39c] ;  /* 0x00007380ff0477ac */ /* 0x000e220008000800 */
[----:B------:R-:W-:Y:S01]  /*2090*/  MOV R10, 0x1 ;  /* 0x00000001000a7802 */ /* 0x000fe20000000f00 */
[----:B------:R-:W-:-:S03]  /*20a0*/  VIADD R6, R6, 0x4 ;  /* 0x0000000406067836 */ /* 0x000fc60000000000 */
[-C--:B------:R-:W-:Y:S02]  /*20b0*/  SHF.L.U64.HI R9, R10, R17.reuse, RZ ;  /* 0x000000110a097219 */ /* 0x080fe400000102ff */
[----:B0-----:R-:W-:Y:S02]  /*20c0*/  FSETP.GT.AND P0, PT, R8, UR4, PT ;  /* 0x0000000408007c0b */ /* 0x001fe4000bf04000 */
[----:B------:R-:W-:Y:S02]  /*20d0*/  SHF.L.U32 R8, R10, R17, RZ ;  /* 0x000000110a087219 */ /* 0x000fe400000006ff */
[----:B------:R-:W-:Y:S02]  /*20e0*/  SEL R9, R9, RZ, P0 ;  /* 0x000000ff09097207 */ /* 0x000fe40000000000 */
[----:B------:R-:W-:Y:S02]  /*20f0*/  SEL R8, R8, RZ, P0 ;  /* 0x000000ff08087207 */ /* 0x000fe40000000000 */
[----:B------:R-:W-:-:S02]  /*2100*/  LOP3.LUT R15, R15, R18, R9, 0xfe, !PT ;  /* 0x000000120f0f7212 */ /* 0x000fc400078efe09 */
[----:B------:R-:W-:-:S07]  /*2110*/  LOP3.LUT R14, R14, R25, R8, 0xfe, !PT ;  /* 0x000000190e0e7212 */ /* 0x000fce00078efe08 */
.L_x_115:
[----:B------:R-:W-:Y:S05]  /*2120*/  BSYNC.RECONVERGENT B3 ;  /* 0x0000000000037941 */ /* 0x000fea0003800200 */
.L_x_114:
[----:B------:R-:W-:-:S13]  /*2130*/  ISETP.NE.AND P0, PT, R16, RZ, PT ;  /* 0x000000ff1000720c */ /* 0x000fda0003f05270 */
[----:B------:R-:W-:Y:S05]  /*2140*/  @!P0 BRA `(.L_x_94) ;  /* 0x0000000400f08947 */ /* 0x000fea0003800000 */
[----:B------:R-:W-:Y:S01]  /*2150*/  ISETP.NE.AND P0, PT, R16, 0x1, PT ;  /* 0x000000011000780c */ /* 0x000fe20003f05270 */
[----:B------:R-:W-:-:S12]  /*2160*/  BSSY.RECONVERGENT B3, `(.L_x_124) ;  /* 0x000004f000037945 */ /* 0x000fd80003800200 */
        /* <DEDUP_REMOVED lines=32> */
.L_x_127:
[----:B------:R-:W-:Y:S05]  /*2370*/  BSYNC.RECONVERGENT B4 ;  /* 0x0000000000047941 */ /* 0x000fea0003800200 */
.L_x_126:
[----:B------:R0:W1:Y:S01]  /*2380*/  LDS.128 R8, [R16+0x10] ;  /* 0x0000100010087984 */ /* 0x0000620000000c00 */
[----:B------:R-:W2:Y:S01]  /*2390*/  LDCU UR4, c[0x0][0x39c] ;  /* 0x00007380ff0477ac */ /* 0x000ea20008000800 */
[----:B------:R-:W-:Y:S01]  /*23a0*/  BSSY.RECONVERGENT B4, `(.L_x_128) ;  /* 0x0000020000047945 */ /* 0x000fe20003800200 */
[----:B0-----:R-:W-:Y:S01]  /*23b0*/  VIADD R16, R6, 0x1 ;  /* 0x0000000106107836 */ /* 0x001fe20000000000 */
[----:B--2---:R-:W-:Y:S02]  /*23c0*/  FSETP.GT.AND P0, PT, R17, UR4, PT ;  /* 0x0000000411007c0b */ /* 0x004fe4000bf04000 */
[----:B-1----:R-:W-:Y:S01]  /*23d0*/  FMNMX R18, R7, R8, !PT ;  /* 0x0000000807127209 */ /* 0x002fe20007800000 */
        /* <DEDUP_REMOVED lines=10> */
[----:B------:R-:W-:Y:S02]  /*2480*/  SHF.L.U32 R17, R11, R6, RZ ;  /* 0x000000060b117219 */ /* 0x000fe400000006ff */
[----:B------:R-:W-:Y:S02]  /*2490*/  FMNMX R19, RZ, R19, !PT ;  /* 0x00000013ff137209 */ /* 0x000fe40007800000 */
[----:B------:R-:W-:-:S03]  /*24a0*/  SEL R17, R17, RZ, P0 ;  /* 0x000000ff11117207 */ /* 0x000fc60000000000 */
[----:B------:R-:W-:Y:S01]  /*24b0*/  FMUL R27, R18, R19 ;  /* 0x00000013121b7220 */ /* 0x000fe20000400000 */
[----:B------:R-:W-:-:S03]  /*24c0*/  SHF.L.U64.HI R18, R11, R6, RZ ;  /* 0x000000060b127219 */ /* 0x000fc600000102ff */
[----:B------:R-:W-:Y:S01]  /*24d0*/  FADD R8, -R27, R8 ;  /* 0x000000081b087221 */ /* 0x000fe20000000100 */
[----:B------:R-:W-:-:S03]  /*24e0*/  SEL R18, R18, RZ, P0 ;  /* 0x000000ff12127207 */ /* 0x000fc60000000000 */
        /* <DEDUP_REMOVED lines=11> */
.L_x_129:
[----:B------:R-:W-:Y:S05]  /*25a0*/  BSYNC.RECONVERGENT B4 ;  /* 0x0000000000047941 */ /* 0x000fea0003800200 */
.L_x_128:
[----:B------:R-:W0:Y:S01]  /*25b0*/  LDCU UR4, c[0x0][0x39c] ;  /* 0x00007380ff0477ac */ /* 0x000e220008000800 */
[----:B------:R-:W-:Y:S02]  /*25c0*/  IMAD.MOV.U32 R9, RZ, RZ, 0x1 ;  /* 0x00000001ff097424 */ /* 0x000fe400078e00ff */
[----:B------:R-:W-:Y:S01]  /*25d0*/  VIADD R6, R6, 0x2 ;  /* 0x0000000206067836 */ /* 0x000fe20000000000 */
[----:B0-----:R-:W-:Y:S02]  /*25e0*/  FSETP.GT.AND P0, PT, R8, UR4, PT ;  /* 0x0000000408007c0b */ /* 0x001fe4000bf04000 */
[CC--:B------:R-:W-:Y:S02]  /*25f0*/  SHF.L.U32 R8, R9.reuse, R16.reuse, RZ ;  /* 0x0000001009087219 */ /* 0x0c0fe400000006ff */
[----:B------:R-:W-:Y:S02]  /*2600*/  SHF.L.U64.HI R9, R9, R16, RZ ;  /* 0x0000001009097219 */ /* 0x000fe400000102ff */
[----:B------:R-:W-:-:S02]  /*2610*/  SEL R8, R8, RZ, P0 ;  /* 0x000000ff08087207 */ /* 0x000fc40000000000 */
[----:B------:R-:W-:Y:S02]  /*2620*/  SEL R9, R9, RZ, P0 ;  /* 0x000000ff09097207 */ /* 0x000fe40000000000 */
[----:B------:R-:W-:Y:S02]  /*2630*/  LOP3.LUT R14, R14, R17, R8, 0xfe, !PT ;  /* 0x000000110e0e7212 */ /* 0x000fe400078efe08 */
[----:B------:R-:W-:-:S07]  /*2640*/  LOP3.LUT R15, R15, R18, R9, 0xfe, !PT ;  /* 0x000000120f0f7212 */ /* 0x000fce00078efe09 */
.L_x_125:
[----:B------:R-:W-:Y:S05]  /*2650*/  BSYNC.RECONVERGENT B3 ;  /* 0x0000000000037941 */ /* 0x000fea0003800200 */
.L_x_124:
[----:B------:R-:W-:-:S04]  /*2660*/  LOP3.LUT R12, R12, 0x1, RZ, 0xc0, !PT ;  /* 0x000000010c0c7812 */ /* 0x000fc800078ec0ff */
[----:B------:R-:W-:-:S13]  /*2670*/  ISETP.NE.U32.AND P0, PT, R12, 0x1, PT ;  /* 0x000000010c00780c */ /* 0x000fda0003f05070 */
[----:B------:R-:W-:Y:S05]  /*2680*/  @P0 BRA `(.L_x_94) ;  /* 0x0000000000a00947 */ /* 0x000fea0003800000 */
[----:B------:R-:W0:Y:S01]  /*2690*/  S2UR UR5, SR_CgaCtaId ;  /* 0x00000000000579c3 */ /* 0x000e220000008800 */
[----:B------:R-:W-:Y:S01]  /*26a0*/  UMOV UR4, 0x400 ;  /* 0x0000040000047882 */ /* 0x000fe20000000000 */
[----:B------:R-:W-:Y:S01]  /*26b0*/  BSSY.RECONVERGENT B3, `(.L_x_130) ;  /* 0x000001c000037945 */ /* 0x000fe20003800200 */
[----:B0-----:R-:W-:-:S06]  /*26c0*/  ULEA UR4, UR5, UR4, 0x18 ;  /* 0x0000000405047291 */ /* 0x001fcc000f8ec0ff */
[----:B------:R-:W-:-:S06]  /*26d0*/  LEA R8, R6, UR4, 0x4 ;  /* 0x0000000406087c11 */ /* 0x000fcc000f8e20ff */
[----:B------:R-:W0:Y:S02]  /*26e0*/  LDS.128 R8, [R8] ;  /* 0x0000000008087984 */ /* 0x000e240000000c00 */
[----:B0-----:R-:W-:Y:S01]  /*26f0*/  FMNMX R12, R3, R10, PT ;  /* 0x0000000a030c7209 */ /* 0x001fe20003800000 */
[----:B------:R-:W-:Y:S01]  /*2700*/  FADD R10, -R8, R10 ;  /* 0x0000000a080a7221 */ /* 0x000fe20000000100 */
[----:B------:R-:W-:Y:S02]  /*2710*/  FMNMX R7, R7, R8, !PT ;  /* 0x0000000807077209 */ /* 0x000fe40007800000 */
        /* <DEDUP_REMOVED lines=21> */
.L_x_131:
[----:B------:R-:W-:Y:S05]  /*2870*/  BSYNC.RECONVERGENT B3 ;  /* 0x0000000000037941 */ /* 0x000fea0003800200 */
.L_x_130:
[----:B------:R-:W0:Y:S01]  /*2880*/  LDCU UR4, c[0x0][0x39c] ;  /* 0x00007380ff0477ac */ /* 0x000e220008000800 */
[----:B------:R-:W-:-:S05]  /*2890*/  IMAD.MOV.U32 R5, RZ, RZ, 0x1 ;  /* 0x00000001ff057424 */ /* 0x000fca00078e00ff */
[CC--:B------:R-:W-:Y:S02]  /*28a0*/  SHF.L.U32 R3, R5.reuse, R6.reuse, RZ ;  /* 0x0000000605037219 */ /* 0x0c0fe400000006ff */
[----:B------:R-:W-:Y:S02]  /*28b0*/  SHF.L.U64.HI R2, R5, R6, RZ ;  /* 0x0000000605027219 */ /* 0x000fe400000102ff */
[----:B0-----:R-:W-:-:S04]  /*28c0*/  FSETP.GT.AND P0, PT, R8, UR4, PT ;  /* 0x0000000408007c0b */ /* 0x001fc8000bf04000 */
[----:B------:R-:W-:Y:S02]  /*28d0*/  SEL R3, R3, RZ, P0 ;  /* 0x000000ff03037207 */ /* 0x000fe40000000000 */
[----:B------:R-:W-:Y:S02]  /*28e0*/  SEL R2, R2, RZ, P0 ;  /* 0x000000ff02027207 */ /* 0x000fe40000000000 */
[----:B------:R-:W-:Y:S02]  /*28f0*/  LOP3.LUT R14, R3, R14, RZ, 0xfc, !PT ;  /* 0x0000000e030e7212 */ /* 0x000fe400078efcff */
[----:B------:R-:W-:-:S07]  /*2900*/  LOP3.LUT R15, R2, R15, RZ, 0xfc, !PT ;  /* 0x0000000f020f7212 */ /* 0x000fce00078efcff */
.L_x_94:
[----:B------:R-:W-:Y:S05]  /*2910*/  BSYNC.RECONVERGENT B0 ;  /* 0x0000000000007941 */ /* 0x000fea0003800200 */
.L_x_93:
[----:B------:R-:W0:Y:S01]  /*2920*/  LDCU UR4, c[0x0][0x398] ;  /* 0x00007300ff0477ac */ /* 0x000e220008000800 */
[----:B------:R-:W1:Y:S01]  /*2930*/  LDC.64 R2, c[0x0][0x390] ;  /* 0x0000e400ff027b82 */ /* 0x000e620000000a00 */
[----:B0-----:R-:W-:-:S04]  /*2940*/  UIADD3 UR4, UPT, UPT, UR4, 0xff, URZ ;  /* 0x000000ff04047890 */ /* 0x001fc8000fffe0ff */
[----:B------:R-:W-:-:S04]  /*2950*/  USHF.R.S32.HI UR5, URZ, 0x1f, UR4 ;  /* 0x0000001fff057899 */ /* 0x000fc80008011404 */
[----:B------:R-:W-:-:S04]  /*2960*/  ULEA.HI UR5, UR5, UR4, URZ, 0x8 ;  /* 0x0000000405057291 */ /* 0x000fc8000f8f40ff */
[----:B------:R-:W-:-:S06]  /*2970*/  USHF.R.S32.HI UR5, URZ, 0x8, UR5 ;  /* 0x00000008ff057899 */ /* 0x000fcc0008011405 */
[----:B------:R-:W-:-:S04]  /*2980*/  IMAD R13, R13, UR5, R0 ;  /* 0x000000050d0d7c24 */ /* 0x000fc8000f8e0200 */
[----:B-1----:R-:W-:-:S05]  /*2990*/  IMAD.WIDE.U32 R2, R13, 0x8, R2 ;  /* 0x000000080d027825 */ /* 0x002fca00078e0002 */
[----:B------:R-:W-:Y:S01]  /*29a0*/  STG.E.64 desc[UR6][R2.64], R14 ;  /* 0x0000000e02007986 */ /* 0x000fe2000c101b06 */
[----:B------:R-:W-:Y:S05]  /*29b0*/  EXIT ;  /* 0x000000000000794d */ /* 0x000fea0003800000 */
        .weak           $__internal_2_$__cuda_sm3x_div_rn_noftz_f32_slowpath
        .type           $__internal_2_$__cuda_sm3x_div_rn_noftz_f32_slowpath,@function
        .size           $__internal_2_$__cuda_sm3x_div_rn_noftz_f32_slowpath,(.L_x_146 - $__internal_2_$__cuda_sm3x_div_rn_noftz_f32_slowpath)
$__internal_2_$__cuda_sm3x_div_rn_noftz_f32_slowpath:
[----:B------:R-:W-:Y:S01]  /*29c0*/  SHF.R.U32.HI R9, RZ, 0x17, R22 ;  /* 0x00000017ff097819 */ /* 0x000fe20000011616 */
[----:B------:R-:W-:Y:S01]  /*29d0*/  BSSY.RECONVERGENT B1, `(.L_x_132) ;  /* 0x0000062000017945 */ /* 0x000fe20003800200 */
[----:B------:R-:W-:Y:S02]  /*29e0*/  SHF.R.U32.HI R20, RZ, 0x17, R27 ;  /* 0x00000017ff147819 */ /* 0x000fe4000001161b */
[----:B------:R-:W-:Y:S02]  /*29f0*/  LOP3.LUT R9, R9, 0xff, RZ, 0xc0, !PT ;  /* 0x000000ff09097812 */ /* 0x000fe400078ec0ff */
[----:B------:R-:W-:-:S03]  /*2a00*/  LOP3.LUT R20, R20, 0xff, RZ, 0xc0, !PT ;  /* 0x000000ff14147812 */ /* 0x000fc600078ec0ff */
[----:B------:R-:W-:Y:S02]  /*2a10*/  VIADD R8, R9, 0xffffffff ;  /* 0xffffffff09087836 */ /* 0x000fe40000000000 */
[----:B------:R-:W-:-:S03]  /*2a20*/  VIADD R21, R20, 0xffffffff ;  /* 0xffffffff14157836 */ /* 0x000fc60000000000 */
        /* <DEDUP_REMOVED lines=22> */
[----:B------:R-:W-:Y:S02]  /*2b90*/  @P0 IMAD.MOV.U32 R11, RZ, RZ, RZ ;  /* 0x000000ffff0b0224 */ /* 0x000fe400078e00ff */
[----:B------:R-:W-:Y:S01]  /*2ba0*/  @!P0 FFMA R27, R27, 1.84467440737095516160e+19, RZ ;  /* 0x5f8000001b1b8823 */ /* 0x000fe200000000ff */
[----:B------:R-:W-:Y:S02]  /*2bb0*/  @!P0 IMAD.MOV.U32 R11, RZ, RZ, -0x40 ;  /* 0xffffffc0ff0b8424 */ /* 0x000fe400078e00ff */
[----:B------:R-:W-:-:S03]  /*2bc0*/  @!P1 FFMA R22, R22, 1.84467440737095516160e+19, RZ ;  /* 0x5f80000016169823 */ /* 0x000fc600000000ff */
[----:B------:R-:W-:-:S07]  /*2bd0*/  @!P1 IADD3 R11, PT, PT, R11, 0x40, RZ ;  /* 0x000000400b0b9810 */ /* 0x000fce0007ffe0ff */
.L_x_133:
[----:B------:R-:W-:Y:S01]  /*2be0*/  LEA R21, R9, 0xc0800000, 0x17 ;  /* 0xc080000009157811 */ /* 0x000fe200078eb8ff */
[----:B------:R-:W-:Y:S01]  /*2bf0*/  VIADD R20, R20, 0xffffff81 ;  /* 0xffffff8114147836 */ /* 0x000fe20000000000 */
[----:B------:R-:W-:Y:S03]  /*2c00*/  BSSY.RECONVERGENT B2, `(.L_x_138) ;  /* 0x0000035000027945 */ /* 0x000fe60003800200 */
[----:B------:R-:W-:Y:S02]  /*2c10*/  IMAD.IADD R26, R22, 0x1, -R21 ;  /* 0x00000001161a7824 */ /* 0x000fe400078e0a15 */
[C---:B------:R-:W-:Y:S01]  /*2c20*/  IMAD R8, R20.reuse, -0x800000, R27 ;  /* 0xff80000014087824 */ /* 0x040fe200078e021b */
[----:B------:R-:W-:Y:S01]  /*2c30*/  IADD3 R20, PT, PT, R20, 0x7f, -R9 ;  /* 0x0000007f14147810 */ /* 0x000fe20007ffe809 */
[----:B------:R-:W0:Y:S01]  /*2c40*/  MUFU.RCP R22, R26 ;  /* 0x0000001a00167308 */ /* 0x000e220000001000 */
[----:B------:R-:W-:-:S03]  /*2c50*/  FADD.FTZ R23, -R26, -RZ ;  /* 0x800000ff1a177221 */ /* 0x000fc60000010100 */
[----:B------:R-:W-:Y:S02]  /*2c60*/  IMAD.IADD R11, R20, 0x1, R11 ;  /* 0x00000001140b7824 */ /* 0x000fe400078e020b */
        /* <DEDUP_REMOVED lines=9> */
[----:B------:R-:W-:-:S04]  /*2d00*/  IMAD.IADD R9, R20, 0x1, R11 ;  /* 0x0000000114097824 */ /* 0x000fc800078e020b */
[----:B------:R-:W-:-:S05]  /*2d10*/  VIADD R20, R9, 0xffffffff ;  /* 0xffffffff09147836 */ /* 0x000fca0000000000 */
        /* <DEDUP_REMOVED lines=12> */
[C---:B------:R-:W-:Y:S01]  /*2de0*/  VIADD R21, R9.reuse, 0x20 ;  /* 0x0000002009157836 */ /* 0x040fe20000000000 */
[----:B------:R-:W-:Y:S02]  /*2df0*/  ISETP.NE.AND P2, PT, R9, RZ, PT ;  /* 0x000000ff0900720c */ /* 0x000fe40003f45270 */
[----:B------:R-:W-:Y:S02]  /*2e00*/  LOP3.LUT R11, R11, 0x7fffff, RZ, 0xc0, !PT ;  /* 0x007fffff0b0b7812 */ /* 0x000fe400078ec0ff */
[----:B------:R-:W-:Y:S01]  /*2e10*/  ISETP.NE.AND P1, PT, R9, RZ, PT ;  /* 0x000000ff0900720c */ /* 0x000fe20003f25270 */
[----:B------:R-:W-:Y:S01]  /*2e20*/  IMAD.MOV R9, RZ, RZ, -R9 ;  /* 0x000000ffff097224 */ /* 0x000fe200078e0a09 */
        /* <DEDUP_REMOVED lines=14> */
.L_x_140:
[----:B------:R-:W-:-:S04]  /*2f10*/  LOP3.LUT R8, R8, 0x80000000, RZ, 0xc0, !PT ;  /* 0x8000000008087812 */ /* 0x000fc800078ec0ff */
[----:B------:R-:W-:Y:S01]  /*2f20*/  LOP3.LUT R8, R8, 0x7f800000, RZ, 0xfc, !PT ;  /* 0x7f80000008087812 */ /* 0x000fe200078efcff */
[----:B------:R-:W-:Y:S06]  /*2f30*/  BRA `(.L_x_141) ;  /* 0x0000000000047947 */ /* 0x000fec0003800000 */
.L_x_139:
[----:B------:R-:W-:-:S07]  /*2f40*/  IMAD R8, R11, 0x800000, R8 ;  /* 0x008000000b087824 */ /* 0x000fce00078e0208 */
.L_x_141:
[----:B------:R-:W-:Y:S05]  /*2f50*/  BSYNC.RECONVERGENT B2 ;  /* 0x0000000000027941 */ /* 0x000fea0003800200 */
.L_x_138:
[----:B------:R-:W-:Y:S05]  /*2f60*/  BRA `(.L_x_142) ;  /* 0x0000000000207947 */ /* 0x000fea0003800000 */
.L_x_137:
[----:B------:R-:W-:-:S04]  /*2f70*/  LOP3.LUT R22, R22, 0x80000000, R27, 0x48, !PT ;  /* 0x8000000016167812 */ /* 0x000fc800078e481b */
[----:B------:R-:W-:Y:S01]  /*2f80*/  LOP3.LUT R8, R22, 0x7f800000, RZ, 0xfc, !PT ;  /* 0x7f80000016087812 */ /* 0x000fe200078efcff */
[----:B------:R-:W-:Y:S06]  /*2f90*/  BRA `(.L_x_142) ;  /* 0x0000000000147947 */ /* 0x000fec0003800000 */
.L_x_136:
[----:B------:R-:W-:Y:S01]  /*2fa0*/  LOP3.LUT R8, R22, 0x80000000, R27, 0x48, !PT ;  /* 0x8000000016087812 */ /* 0x000fe200078e481b */
[----:B------:R-:W-:Y:S06]  /*2fb0*/  BRA `(.L_x_142) ;  /* 0x00000000000c7947 */ /* 0x000fec0003800000 */
.L_x_135:
[----:B------:R-:W0:Y:S01]  /*2fc0*/  MUFU.RSQ R8, -QNAN ;  /* 0xffc0000000087908 */ /* 0x000e220000001400 */
[----:B------:R-:W-:Y:S05]  /*2fd0*/  BRA `(.L_x_142) ;  /* 0x0000000000047947 */ /* 0x000fea0003800000 */
.L_x_134:
[----:B------:R-:W-:-:S07]  /*2fe0*/  FADD.FTZ R8, R27, R22 ;  /* 0x000000161b087221 */ /* 0x000fce0000010000 */
.L_x_142:
[----:B------:R-:W-:Y:S05]  /*2ff0*/  BSYNC.RECONVERGENT B1 ;  /* 0x0000000000017941 */ /* 0x000fea0003800200 */
.L_x_132:
[----:B------:R-:W-:-:S04]  /*3000*/  IMAD.MOV.U32 R11, RZ, RZ, 0x0 ;  /* 0x00000000ff0b7424 */ /* 0x000fc800078e00ff */
[----:B0-----:R-:W-:Y:S05]  /*3010*/  RET.REL.NODEC R10 `(_Z10nms_kernelPKfPKlPlif) ;  /* 0xffffffcc0af87950 */ /* 0x001fea0003c3ffff */
.L_x_143:
        /* <DEDUP_REMOVED lines=14> */
.L_x_146:


//--------------------- .nv.shared._Z15soft_nms_kernelPfPKfiff --------------------------
	.section	.nv.shared._Z15soft_nms_kernelPfPKfiff,"aw",@nobits
	.sectionflags	@""
	.align	16
	.zero		1024


//--------------------- .nv.shared.reserved.0     --------------------------
	.section	.nv.shared.reserved.0,"aw",@nobits
	.weak		__nv_reservedSMEM_offset_0_alias
	.size		__nv_reservedSMEM_offset_0_alias, 0, 64
	.other		__nv_reservedSMEM_offset_0_alias,@"STO_CUDA_RESERVED_SHARED STV_DEFAULT"
__nv_reservedSMEM_offset_0_alias:
	.zero		0
	.zero		64


//--------------------- .nv.shared._Z18batched_nms_kernelPKfS0_PKlPlPiiiiff --------------------------
	.section	.nv.shared._Z18batched_nms_kernelPKfS0_PKlPlPiiiiff,"aw",@nobits
	.sectionflags	@""
	.align	16
.nv.shared._Z18batched_nms_kernelPKfS0_PKlPlPiiiiff:
	.zero		2048


//--------------------- .nv.shared._Z25gather_nms_results_kernelPKlS0_PlPiii --------------------------
	.section	.nv.shared._Z25gather_nms_results_kernelPKlS0_PlPiii,"aw",@nobits
	.sectionflags	@""
	.align	16
	.zero		1024


//--------------------- .nv.shared._Z10nms_kernelPKfPKlPlif --------------------------
	.section	.nv.shared._Z10nms_kernelPKfPKlPlif,"aw",@nobits
	.sectionflags	@""
	.align	16
.nv.shared._Z10nms_kernelPKfPKlPlif:
	.zero		5120


//--------------------- .nv.constant0._Z15soft_nms_kernelPfPKfiff --------------------------
	.section	.nv.constant0._Z15soft_nms_kernelPfPKfiff,"a",@progbits
	.sectionflags	@""
	.align	4
.nv.constant0._Z15soft_nms_kernelPfPKfiff:
	.zero		924


//--------------------- .nv.constant0._Z18batched_nms_kernelPKfS0_PKlPlPiiiiff --------------------------
	.section	.nv.constant0._Z18batched_nms_kernelPKfS0_PKlPlPiiiiff,"a",@progbits
	.sectionflags	@""
	.align	4
.nv.constant0._Z18batched_nms_kernelPKfS0_PKlPlPiiiiff:
	.zero		956


//--------------------- .nv.constant0._Z25gather_nms_results_kernelPKlS0_PlPiii --------------------------
	.section	.nv.constant0._Z25gather_nms_results_kernelPKlS0_PlPiii,"a",@progbits
	.sectionflags	@""
	.align	4
.nv.constant0._Z25gather_nms_results_kernelPKlS0_PlPiii:
	.zero		936


//--------------------- .nv.constant0._Z10nms_kernelPKfPKlPlif --------------------------
	.section	.nv.constant0._Z10nms_kernelPKfPKlPlif,"a",@progbits
	.sectionflags	@""
	.align	4
.nv.constant0._Z10nms_kernelPKfPKlPlif:
	.zero		928


//--------------------- SYMBOLS --------------------------

	.type		.nv.reservedSmem.offset0,@object
	.size		.nv.reservedSmem.offset0,0x4
	.type		.nv.reservedSmem.cap,@object
	.size		.nv.reservedSmem.cap,0x4
